// auto-generated by cutlass_sweep.gemm — config: {"arch": "sm_90", "cluster_m": 1, "cluster_n": 1, "dtype": "int8", "dtype_b": "int4", "layout": "nt", "stages": 0, "tile_k": 128, "tile_m": 64, "tile_n": 64}
#include "cutlass/cutlass.h"
#include "cutlass/gemm/collective/collective_builder.hpp"
#include "cutlass/gemm/device/gemm_universal_adapter.h"
#include "cutlass/gemm/kernel/gemm_universal.hpp"
#include "cutlass/epilogue/collective/collective_builder.hpp"

using ElemA = int8_t;
using ElemB = cutlass::int4b_t;
using ElemCD = int8_t;
using Acc  = int32_t;
using TileShape    = cute::Shape<cute::_64, cute::_64, cute::_128>;
using ClusterShape = cute::Shape<cute::_1, cute::_1, cute::_1>;

using CollectiveEpilogue = typename cutlass::epilogue::collective::CollectiveBuilder<
    cutlass::arch::Sm90, cutlass::arch::OpClassTensorOp,
    TileShape, ClusterShape,
    cutlass::epilogue::collective::EpilogueTileAuto,
    Acc, Acc,
    ElemCD, cutlass::layout::RowMajor, 128 / cutlass::sizeof_bits<ElemCD>::value,
    ElemCD, cutlass::layout::RowMajor, 128 / cutlass::sizeof_bits<ElemCD>::value,
    cutlass::epilogue::collective::EpilogueScheduleAuto
  >::CollectiveOp;

using CollectiveMainloop = typename cutlass::gemm::collective::CollectiveBuilder<
    cutlass::arch::Sm90, cutlass::arch::OpClassTensorOp,
    ElemA, cutlass::layout::RowMajor, 128 / cutlass::sizeof_bits<ElemA>::value,
    ElemB, cutlass::layout::ColumnMajor, 128 / cutlass::sizeof_bits<ElemB>::value,
    Acc,
    TileShape, ClusterShape,
    cutlass::gemm::collective::StageCountAutoCarveout<static_cast<int>(sizeof(typename CollectiveEpilogue::SharedStorage))>,
    cutlass::gemm::collective::KernelScheduleAuto
  >::CollectiveOp;

using GemmKernel = cutlass::gemm::kernel::GemmUniversal<
    cute::Shape<int,int,int,int>,
    CollectiveMainloop,
    CollectiveEpilogue
>;
using Gemm = cutlass::gemm::device::GemmUniversalAdapter<GemmKernel>;

// Force the device kernel symbol into the cubin without needing a host main.
auto* _anchor = &cutlass::device_kernel<GemmKernel>;


// ===== COMPILED SASS (sm_90a) =====

	.target	sm_90a

	.elftype	@"ET_EXEC"


//--------------------- .note.nv.tkinfo           --------------------------
	.section	.note.nv.tkinfo,"",@"SHT_NOTE"
	.sectionflags	@"SHF_NOTE_NV_TKINFO"
	.tkinfo
        /*0018*/ 	.word	0x00000002
        /*0030*/ 	.string	""
        /*0030*/ 	.string	"ptxas"
        /*0030*/ 	.string	"Cuda compilation tools, release 13.0, V13.0.88"
        /*0030*/ 	.string	"Build cuda_13.0.r13.0/compiler.36424714_0"
        /*0030*/ 	.string	"-arch sm_90a -m 64 "



//--------------------- .note.nv.cuinfo           --------------------------
	.section	.note.nv.cuinfo,"",@"SHT_NOTE"
	.sectionflags	@"SHF_NOTE_NV_CUINFO"
        /*0018*/ 	.short	0x0002
        /*001a*/ 	.short	0x005a
        /*001c*/ 	.short	0x0082
	.zero		2


//--------------------- .nv.info                  --------------------------
	.section	.nv.info,"",@"SHT_CUDA_INFO"
	.align	4


	//----- nvinfo : EIATTR_REGCOUNT
	.align		4
        /*0000*/ 	.byte	0x04, 0x2f
        /*0002*/ 	.short	(.L_19 - .L_18)
	.align		4
.L_18:
        /*0004*/ 	.word	index@(_ZN7cutlass13device_kernelINS_4gemm6kernel13GemmUniversalIN4cute5tupleIJiiiiEEENS1_10collective13CollectiveMmaINS1_49MainloopSm90TmaGmmaRmemAWarpSpecializedMixedInputILi18ENS5_IJNS4_1CILi1EEESB_SB_EEENS1_32KernelTmaWarpSpecializedPingpongEEENS5_IJNSA_ILi64EEESF_NSA_ILi128EEEEEEaNS5_IJlSB_lEEENS5_IJNS_15integer_subbyteILi4ELb1EEEEEESI_NS4_8TiledMMAINS4_8MMA_AtomIJNS4_4SM904GMMA26MMA_64x64x32_S32S8S8_RS_TNEEEENS4_6LayoutISC_NS5_IJNSA_ILi0EEEST_ST_EEEEENS5_IJNS4_10UnderscoreESW_SW_EEEEENS4_13SM90_TMA_LOADENS4_14ComposedLayoutINS4_7SwizzleILi3ELi4ELi3EEENS4_18smem_ptr_flag_bitsILi8EEENSS_INS5_IJNSA_ILi8EEESG_EEENS5_IJSG_SB_EEEEEEEvNS4_8identityESZ_NS10_INS11_ILi2ELi4ELi3EEENS13_ILi4EEES18_EENS4_9Copy_AtomIJNS4_39AutoVectorizingCopyWithAssumedAlignmentILi128EEESK_EEES1A_EENS_8epilogue10collective6detail29Sm90TmaWarpSpecializedAdapterINS1K_15DefaultEpilogueIaSI_SI_NS1J_6thread17LinearCombinationIaLi1EiiLNS1O_9ScaleType4KindE0ELNS_15FloatRoundStyleE2EaEENS1_15EpilogueDefaultEEEEEvvEEEEvNT_6ParamsE)
        /*0008*/ 	.word	0x000000a8


	//----- nvinfo : EIATTR_FRAME_SIZE
	.align		4
.L_19:
        /*000c*/ 	.byte	0x04, 0x11
        /*000e*/ 	.short	(.L_21 - .L_20)
	.align		4
.L_20:
        /*0010*/ 	.word	index@(_ZN7cutlass13device_kernelINS_4gemm6kernel13GemmUniversalIN4cute5tupleIJiiiiEEENS1_10collective13CollectiveMmaINS1_49MainloopSm90TmaGmmaRmemAWarpSpecializedMixedInputILi18ENS5_IJNS4_1CILi1EEESB_SB_EEENS1_32KernelTmaWarpSpecializedPingpongEEENS5_IJNSA_ILi64EEESF_NSA_ILi128EEEEEEaNS5_IJlSB_lEEENS5_IJNS_15integer_subbyteILi4ELb1EEEEEESI_NS4_8TiledMMAINS4_8MMA_AtomIJNS4_4SM904GMMA26MMA_64x64x32_S32S8S8_RS_TNEEEENS4_6LayoutISC_NS5_IJNSA_ILi0EEEST_ST_EEEEENS5_IJNS4_10UnderscoreESW_SW_EEEEENS4_13SM90_TMA_LOADENS4_14ComposedLayoutINS4_7SwizzleILi3ELi4ELi3EEENS4_18smem_ptr_flag_bitsILi8EEENSS_INS5_IJNSA_ILi8EEESG_EEENS5_IJSG_SB_EEEEEEEvNS4_8identityESZ_NS10_INS11_ILi2ELi4ELi3EEENS13_ILi4EEES18_EENS4_9Copy_AtomIJNS4_39AutoVectorizingCopyWithAssumedAlignmentILi128EEESK_EEES1A_EENS_8epilogue10collective6detail29Sm90TmaWarpSpecializedAdapterINS1K_15DefaultEpilogueIaSI_SI_NS1J_6thread17LinearCombinationIaLi1EiiLNS1O_9ScaleType4KindE0ELNS_15FloatRoundStyleE2EaEENS1_15EpilogueDefaultEEEEEvvEEEEvNT_6ParamsE)
        /*0014*/ 	.word	0x00000000


	//----- nvinfo : EIATTR_MIN_STACK_SIZE
	.align		4
.L_21:
        /*0018*/ 	.byte	0x04, 0x12
        /*001a*/ 	.short	(.L_23 - .L_22)
	.align		4
.L_22:
        /*001c*/ 	.word	index@(_ZN7cutlass13device_kernelINS_4gemm6kernel13GemmUniversalIN4cute5tupleIJiiiiEEENS1_10collective13CollectiveMmaINS1_49MainloopSm90TmaGmmaRmemAWarpSpecializedMixedInputILi18ENS5_IJNS4_1CILi1EEESB_SB_EEENS1_32KernelTmaWarpSpecializedPingpongEEENS5_IJNSA_ILi64EEESF_NSA_ILi128EEEEEEaNS5_IJlSB_lEEENS5_IJNS_15integer_subbyteILi4ELb1EEEEEESI_NS4_8TiledMMAINS4_8MMA_AtomIJNS4_4SM904GMMA26MMA_64x64x32_S32S8S8_RS_TNEEEENS4_6LayoutISC_NS5_IJNSA_ILi0EEEST_ST_EEEEENS5_IJNS4_10UnderscoreESW_SW_EEEEENS4_13SM90_TMA_LOADENS4_14ComposedLayoutINS4_7SwizzleILi3ELi4ELi3EEENS4_18smem_ptr_flag_bitsILi8EEENSS_INS5_IJNSA_ILi8EEESG_EEENS5_IJSG_SB_EEEEEEEvNS4_8identityESZ_NS10_INS11_ILi2ELi4ELi3EEENS13_ILi4EEES18_EENS4_9Copy_AtomIJNS4_39AutoVectorizingCopyWithAssumedAlignmentILi128EEESK_EEES1A_EENS_8epilogue10collective6detail29Sm90TmaWarpSpecializedAdapterINS1K_15DefaultEpilogueIaSI_SI_NS1J_6thread17LinearCombinationIaLi1EiiLNS1O_9ScaleType4KindE0ELNS_15FloatRoundStyleE2EaEENS1_15EpilogueDefaultEEEEEvvEEEEvNT_6ParamsE)
        /*0020*/ 	.word	0x00000000
.L_23:


//--------------------- .nv.compat                --------------------------
	.section	.nv.compat,"",@"SHT_CUDA_COMPAT_INFO"
	.align	4
        /*0000*/ 	.byte	0x02, 0x09, 0x01, 0x00, 0x02, 0x02, 0x04, 0x00, 0x02, 0x05, 0x05, 0x00, 0x03, 0x07, 0x01, 0x01
        /*0010*/ 	.byte	0x02, 0x03, 0x01, 0x00, 0x02, 0x06, 0x01, 0x00, 0x04, 0x0b, 0x08, 0x00, 0x00, 0x00, 0x00, 0x00
        /*0020*/ 	.byte	0x00, 0x00, 0x00, 0x00


//--------------------- .nv.info._ZN7cutlass13device_kernelINS_4gemm6kernel13GemmUniversalIN4cute5tupleIJiiiiEEENS1_10collective13CollectiveMmaINS1_49MainloopSm90TmaGmmaRmemAWarpSpecializedMixedInputILi18ENS5_IJNS4_1CILi1EEESB_SB_EEENS1_32KernelTmaWarpSpecializedPingpongEEENS5_IJNSA_ILi64EEESF_NSA_ILi128EEEEEEaNS5_IJlSB_lEEENS5_IJNS_15integer_subbyteILi4ELb1EEEEEESI_NS4_8TiledMMAINS4_8MMA_AtomIJNS4_4SM904GMMA26MMA_64x64x32_S32S8S8_RS_TNEEEENS4_6LayoutISC_NS5_IJNSA_ILi0EEEST_ST_EEEEENS5_IJNS4_10UnderscoreESW_SW_EEEEENS4_13SM90_TMA_LOADENS4_14ComposedLayoutINS4_7SwizzleILi3ELi4ELi3EEENS4_18smem_ptr_flag_bitsILi8EEENSS_INS5_IJNSA_ILi8EEESG_EEENS5_IJSG_SB_EEEEEEEvNS4_8identityESZ_NS10_INS11_ILi2ELi4ELi3EEENS13_ILi4EEES18_EENS4_9Copy_AtomIJNS4_39AutoVectorizingCopyWithAssumedAlignmentILi128EEESK_EEES1A_EENS_8epilogue10collective6detail29Sm90TmaWarpSpecializedAdapterINS1K_15DefaultEpilogueIaSI_SI_NS1J_6thread17LinearCombinationIaLi1EiiLNS1O_9ScaleType4KindE0ELNS_15FloatRoundStyleE2EaEENS1_15EpilogueDefaultEEEEEvvEEEEvNT_6ParamsE --------------------------
	.section	.nv.info._ZN7cutlass13device_kernelINS_4gemm6kernel13GemmUniversalIN4cute5tupleIJiiiiEEENS1_10collective13CollectiveMmaINS1_49MainloopSm90TmaGmmaRmemAWarpSpecializedMixedInputILi18ENS5_IJNS4_1CILi1EEESB_SB_EEENS1_32KernelTmaWarpSpecializedPingpongEEENS5_IJNSA_ILi64EEESF_NSA_ILi128EEEEEEaNS5_IJlSB_lEEENS5_IJNS_15integer_subbyteILi4ELb1EEEEEESI_NS4_8TiledMMAINS4_8MMA_AtomIJNS4_4SM904GMMA26MMA_64x64x32_S32S8S8_RS_TNEEEENS4_6LayoutISC_NS5_IJNSA_ILi0EEEST_ST_EEEEENS5_IJNS4_10UnderscoreESW_SW_EEEEENS4_13SM90_TMA_LOADENS4_14ComposedLayoutINS4_7SwizzleILi3ELi4ELi3EEENS4_18smem_ptr_flag_bitsILi8EEENSS_INS5_IJNSA_ILi8EEESG_EEENS5_IJSG_SB_EEEEEEEvNS4_8identityESZ_NS10_INS11_ILi2ELi4ELi3EEENS13_ILi4EEES18_EENS4_9Copy_AtomIJNS4_39AutoVectorizingCopyWithAssumedAlignmentILi128EEESK_EEES1A_EENS_8epilogue10collective6detail29Sm90TmaWarpSpecializedAdapterINS1K_15DefaultEpilogueIaSI_SI_NS1J_6thread17LinearCombinationIaLi1EiiLNS1O_9ScaleType4KindE0ELNS_15FloatRoundStyleE2EaEENS1_15EpilogueDefaultEEEEEvvEEEEvNT_6ParamsE,"",@"SHT_CUDA_INFO"
	.sectionflags	@""
	.align	4


	//----- nvinfo : EIATTR_CUDA_API_VERSION
	.align		4
        /*0000*/ 	.byte	0x04, 0x37
        /*0002*/ 	.short	(.L_25 - .L_24)
.L_24:
        /*0004*/ 	.word	0x00000082


	//----- nvinfo : EIATTR_KPARAM_INFO
	.align		4
.L_25:
        /*0008*/ 	.byte	0x04, 0x17
        /*000a*/ 	.short	(.L_27 - .L_26)
.L_26:
        /*000c*/ 	.word	0x00000000
        /*0010*/ 	.short	0x0000
        /*0012*/ 	.short	0x0070
        /*0014*/ 	.byte	0x00, 0xf0, 0x01, 0x18


	//----- nvinfo : EIATTR_SPARSE_MMA_MASK
	.align		4
.L_27:
        /*0018*/ 	.byte	0x03, 0x50
        /*001a*/ 	.short	0x0000


	//----- nvinfo : EIATTR_MAXREG_COUNT
	.align		4
        /*001c*/ 	.byte	0x03, 0x1b
        /*001e*/ 	.short	0x00a8


	//----- nvinfo : EIATTR_NUM_BARRIERS
	.align		4
        /*0020*/ 	.byte	0x02, 0x4c
        /*0022*/ 	.byte	0x01
	.zero		1


	//----- nvinfo : EIATTR_EXTERNS
	.align		4
        /*0024*/ 	.byte	0x04, 0x0f
        /*0026*/ 	.short	(.L_29 - .L_28)


	//   ....[0]....
	.align		4
.L_28:
        /*0028*/ 	.word	index@(__assertfail)


	//----- nvinfo : EIATTR_MERCURY_ISA_VERSION
	.align		4
.L_29:
        /*002c*/ 	.byte	0x03, 0x5f
        /*002e*/ 	.short	0x0101


	//----- nvinfo : EIATTR_INT_WARP_WIDE_INSTR_OFFSETS
	.align		4
        /*0030*/ 	.byte	0x04, 0x31
        /*0032*/ 	.short	(.L_31 - .L_30)


	//   ....[0]....
.L_30:
        /*0034*/ 	.word	0x00000680


	//   ....[1]....
        /*0038*/ 	.word	0x00000690


	//   ....[2]....
        /*003c*/ 	.word	0x00000700


	//   ....[3]....
        /*0040*/ 	.word	0x00000710


	//   ....[4]....
        /*0044*/ 	.word	0x00000720


	//   ....[5]....
        /*0048*/ 	.word	0x00000740


	//   ....[6]....
        /*004c*/ 	.word	0x000007a0


	//   ....[7]....
        /*0050*/ 	.word	0x000007c0


	//----- nvinfo : EIATTR_COOP_GROUP_MASK_REGIDS
	.align		4
.L_31:
        /*0054*/ 	.byte	0x04, 0x29
        /*0056*/ 	.short	(.L_33 - .L_32)


	//   ....[0]....
.L_32:
        /*0058*/ 	.word	0xffffffff


	//   ....[1]....
        /*005c*/ 	.word	0xffffffff


	//   ....[2]....
        /*0060*/ 	.word	0xffffffff


	//   ....[3]....
        /*0064*/ 	.word	0xffffffff


	//   ....[4]....
        /*0068*/ 	.word	0xffffffff


	//   ....[5]....
        /*006c*/ 	.word	0xffffffff


	//   ....[6]....
        /*0070*/ 	.word	0x0500000f


	//----- nvinfo : EIATTR_COOP_GROUP_INSTR_OFFSETS
	.align		4
.L_33:
        /*0074*/ 	.byte	0x04, 0x28
        /*0076*/ 	.short	(.L_35 - .L_34)


	//   ....[0]....
.L_34:
        /*0078*/ 	.word	0x00000050


	//   ....[1]....
        /*007c*/ 	.word	0x00000080


	//   ....[2]....
        /*0080*/ 	.word	0x00000180


	//   ....[3]....
        /*0084*/ 	.word	0x00000580


	//   ....[4]....
        /*0088*/ 	.word	0x000005c0


	//   ....[5]....
        /*008c*/ 	.word	0x00000600


	//   ....[6]....
        /*0090*/ 	.word	0x000089c0


	//----- nvinfo : EIATTR_REG_RECONFIG
	.align		4
.L_35:
        /*0094*/ 	.byte	0x01, 0x54
	.zero		2


	//----- nvinfo : EIATTR_SYSCALL_OFFSETS
	.align		4
        /*0098*/ 	.byte	0x04, 0x46
        /*009a*/ 	.short	(.L_37 - .L_36)


	//   ....[0]....
.L_36:
        /*009c*/ 	.word	0x00001840


	//   ....[1]....
        /*00a0*/ 	.word	0x00001c60


	//   ....[2]....
        /*00a4*/ 	.word	0x00002090


	//   ....[3]....
        /*00a8*/ 	.word	0x00002420


	//   ....[4]....
        /*00ac*/ 	.word	0x00002b70


	//   ....[5]....
        /*00b0*/ 	.word	0x000033d0


	//   ....[6]....
        /*00b4*/ 	.word	0x00003bb0


	//   ....[7]....
        /*00b8*/ 	.word	0x00003fb0


	//   ....[8]....
        /*00bc*/ 	.word	0x00004340


	//   ....[9]....
        /*00c0*/ 	.word	0x00007170


	//   ....[10]....
        /*00c4*/ 	.word	0x000072a0


	//----- nvinfo : EIATTR_MBARRIER_INSTR_OFFSETS
	.align		4
.L_37:
        /*00c8*/ 	.byte	0x04, 0x39
        /*00ca*/ 	.short	(.L_39 - .L_38)


	//   ....[0]....
.L_38:
        /*00cc*/ 	.word	0x00000320
        /*00d0*/ 	.word	0x000000ff
        /*00d4*/ 	.word	0x00000000
        /*00d8*/ 	.short	0x0100
        /*00da*/ 	.byte	0x05
	.zero		1


	//   ....[1]....
        /*00dc*/ 	.word	0x00000330
        /*00e0*/ 	.word	0x000000ff
        /*00e4*/ 	.word	0x00000090
        /*00e8*/ 	.short	0x0100
        /*00ea*/ 	.byte	0x05
	.zero		1


	//   ....[2]....
        /*00ec*/ 	.word	0x00000340
        /*00f0*/ 	.word	0x000000ff
        /*00f4*/ 	.word	0x00000008
        /*00f8*/ 	.short	0x0100
        /*00fa*/ 	.byte	0x05
	.zero		1


	//   ....[3]....
        /*00fc*/ 	.word	0x00000350
        /*0100*/ 	.word	0x000000ff
        /*0104*/ 	.word	0x00000098
        /*0108*/ 	.short	0x0100
        /*010a*/ 	.byte	0x05
	.zero		1


	//   ....[4]....
        /*010c*/ 	.word	0x00000360
        /*0110*/ 	.word	0x000000ff
        /*0114*/ 	.word	0x00000010
        /*0118*/ 	.short	0x0100
        /*011a*/ 	.byte	0x05
	.zero		1


	//   ....[5]....
        /*011c*/ 	.word	0x00000370
        /*0120*/ 	.word	0x000000ff
        /*0124*/ 	.word	0x000000a0
        /*0128*/ 	.short	0x0100
        /*012a*/ 	.byte	0x05
	.zero		1


	//   ....[6]....
        /*012c*/ 	.word	0x00000380
        /*0130*/ 	.word	0x000000ff
        /*0134*/ 	.word	0x00000018
        /*0138*/ 	.short	0x0100
        /*013a*/ 	.byte	0x05
	.zero		1


	//   ....[7]....
        /*013c*/ 	.word	0x00000390
        /*0140*/ 	.word	0x000000ff
        /*0144*/ 	.word	0x000000a8
        /*0148*/ 	.short	0x0100
        /*014a*/ 	.byte	0x05
	.zero		1


	//   ....[8]....
        /*014c*/ 	.word	0x000003a0
        /*0150*/ 	.word	0x000000ff
        /*0154*/ 	.word	0x00000020
        /*0158*/ 	.short	0x0100
        /*015a*/ 	.byte	0x05
	.zero		1


	//   ....[9]....
        /*015c*/ 	.word	0x000003b0
        /*0160*/ 	.word	0x000000ff
        /*0164*/ 	.word	0x000000b0
        /*0168*/ 	.short	0x0100
        /*016a*/ 	.byte	0x05
	.zero		1


	//   ....[10]....
        /*016c*/ 	.word	0x000003c0
        /*0170*/ 	.word	0x000000ff
        /*0174*/ 	.word	0x00000028
        /*0178*/ 	.short	0x0100
        /*017a*/ 	.byte	0x05
	.zero		1


	//   ....[11]....
        /*017c*/ 	.word	0x000003d0
        /*0180*/ 	.word	0x000000ff
        /*0184*/ 	.word	0x000000b8
        /*0188*/ 	.short	0x0100
        /*018a*/ 	.byte	0x05
	.zero		1


	//   ....[12]....
        /*018c*/ 	.word	0x000003e0
        /*0190*/ 	.word	0x000000ff
        /*0194*/ 	.word	0x00000030
        /*0198*/ 	.short	0x0100
        /*019a*/ 	.byte	0x05
	.zero		1


	//   ....[13]....
        /*019c*/ 	.word	0x000003f0
        /*01a0*/ 	.word	0x000000ff
        /*01a4*/ 	.word	0x000000c0
        /*01a8*/ 	.short	0x0100
        /*01aa*/ 	.byte	0x05
	.zero		1


	//   ....[14]....
        /*01ac*/ 	.word	0x00000400
        /*01b0*/ 	.word	0x000000ff
        /*01b4*/ 	.word	0x00000038
        /*01b8*/ 	.short	0x0100
        /*01ba*/ 	.byte	0x05
	.zero		1


	//   ....[15]....
        /*01bc*/ 	.word	0x00000410
        /*01c0*/ 	.word	0x000000ff
        /*01c4*/ 	.word	0x000000c8
        /*01c8*/ 	.short	0x0100
        /*01ca*/ 	.byte	0x05
	.zero		1


	//   ....[16]....
        /*01cc*/ 	.word	0x00000420
        /*01d0*/ 	.word	0x000000ff
        /*01d4*/ 	.word	0x00000040
        /*01d8*/ 	.short	0x0100
        /*01da*/ 	.byte	0x05
	.zero		1


	//   ....[17]....
        /*01dc*/ 	.word	0x00000430
        /*01e0*/ 	.word	0x000000ff
        /*01e4*/ 	.word	0x000000d0
        /*01e8*/ 	.short	0x0100
        /*01ea*/ 	.byte	0x05
	.zero		1


	//   ....[18]....
        /*01ec*/ 	.word	0x00000440
        /*01f0*/ 	.word	0x000000ff
        /*01f4*/ 	.word	0x00000048
        /*01f8*/ 	.short	0x0100
        /*01fa*/ 	.byte	0x05
	.zero		1


	//   ....[19]....
        /*01fc*/ 	.word	0x00000450
        /*0200*/ 	.word	0x000000ff
        /*0204*/ 	.word	0x000000d8
        /*0208*/ 	.short	0x0100
        /*020a*/ 	.byte	0x05
	.zero		1


	//   ....[20]....
        /*020c*/ 	.word	0x00000460
        /*0210*/ 	.word	0x000000ff
        /*0214*/ 	.word	0x00000050
        /*0218*/ 	.short	0x0100
        /*021a*/ 	.byte	0x05
	.zero		1


	//   ....[21]....
        /*021c*/ 	.word	0x00000470
        /*0220*/ 	.word	0x000000ff
        /*0224*/ 	.word	0x000000e0
        /*0228*/ 	.short	0x0100
        /*022a*/ 	.byte	0x05
	.zero		1


	//   ....[22]....
        /*022c*/ 	.word	0x00000480
        /*0230*/ 	.word	0x000000ff
        /*0234*/ 	.word	0x00000058
        /*0238*/ 	.short	0x0100
        /*023a*/ 	.byte	0x05
	.zero		1


	//   ....[23]....
        /*023c*/ 	.word	0x00000490
        /*0240*/ 	.word	0x000000ff
        /*0244*/ 	.word	0x000000e8
        /*0248*/ 	.short	0x0100
        /*024a*/ 	.byte	0x05
	.zero		1


	//   ....[24]....
        /*024c*/ 	.word	0x000004a0
        /*0250*/ 	.word	0x000000ff
        /*0254*/ 	.word	0x00000060
        /*0258*/ 	.short	0x0100
        /*025a*/ 	.byte	0x05
	.zero		1


	//   ....[25]....
        /*025c*/ 	.word	0x000004b0
        /*0260*/ 	.word	0x000000ff
        /*0264*/ 	.word	0x000000f0
        /*0268*/ 	.short	0x0100
        /*026a*/ 	.byte	0x05
	.zero		1


	//   ....[26]....
        /*026c*/ 	.word	0x000004c0
        /*0270*/ 	.word	0x000000ff
        /*0274*/ 	.word	0x00000068
        /*0278*/ 	.short	0x0100
        /*027a*/ 	.byte	0x05
	.zero		1


	//   ....[27]....
        /*027c*/ 	.word	0x000004d0
        /*0280*/ 	.word	0x000000ff
        /*0284*/ 	.word	0x000000f8
        /*0288*/ 	.short	0x0100
        /*028a*/ 	.byte	0x05
	.zero		1


	//   ....[28]....
        /*028c*/ 	.word	0x000004e0
        /*0290*/ 	.word	0x000000ff
        /*0294*/ 	.word	0x00000070
        /*0298*/ 	.short	0x0100
        /*029a*/ 	.byte	0x05
	.zero		1


	//   ....[29]....
        /*029c*/ 	.word	0x000004f0
        /*02a0*/ 	.word	0x000000ff
        /*02a4*/ 	.word	0x00000100
        /*02a8*/ 	.short	0x0100
        /*02aa*/ 	.byte	0x05
	.zero		1


	//   ....[30]....
        /*02ac*/ 	.word	0x00000500
        /*02b0*/ 	.word	0x000000ff
        /*02b4*/ 	.word	0x00000078
        /*02b8*/ 	.short	0x0100
        /*02ba*/ 	.byte	0x05
	.zero		1


	//   ....[31]....
        /*02bc*/ 	.word	0x00000510
        /*02c0*/ 	.word	0x000000ff
        /*02c4*/ 	.word	0x00000108
        /*02c8*/ 	.short	0x0100
        /*02ca*/ 	.byte	0x05
	.zero		1


	//   ....[32]....
        /*02cc*/ 	.word	0x00000520
        /*02d0*/ 	.word	0x000000ff
        /*02d4*/ 	.word	0x00000080
        /*02d8*/ 	.short	0x0100
        /*02da*/ 	.byte	0x05
	.zero		1


	//   ....[33]....
        /*02dc*/ 	.word	0x00000530
        /*02e0*/ 	.word	0x000000ff
        /*02e4*/ 	.word	0x00000110
        /*02e8*/ 	.short	0x0100
        /*02ea*/ 	.byte	0x05
	.zero		1


	//   ....[34]....
        /*02ec*/ 	.word	0x00000540
        /*02f0*/ 	.word	0x000000ff
        /*02f4*/ 	.word	0x00000088
        /*02f8*/ 	.short	0x0100
        /*02fa*/ 	.byte	0x05
	.zero		1


	//   ....[35]....
        /*02fc*/ 	.word	0x00000550
        /*0300*/ 	.word	0x000000ff
        /*0304*/ 	.word	0x00000118
        /*0308*/ 	.short	0x0100
        /*030a*/ 	.byte	0x05
	.zero		1


	//   ....[36]....
        /*030c*/ 	.word	0x000007e0
        /*0310*/ 	.word	0x000000ff
        /*0314*/ 	.word	0x00000150
        /*0318*/ 	.short	0x0100
        /*031a*/ 	.byte	0x05
	.zero		1


	//   ....[37]....
        /*031c*/ 	.word	0x000007f0
        /*0320*/ 	.word	0x000000ff
        /*0324*/ 	.word	0x00000158
        /*0328*/ 	.short	0x0100
        /*032a*/ 	.byte	0x05
	.zero		1


	//   ....[38]....
        /*032c*/ 	.word	0x00000830
        /*0330*/ 	.word	0x000000ff
        /*0334*/ 	.word	0x00000130
        /*0338*/ 	.short	0x0100
        /*033a*/ 	.byte	0x0a
	.zero		1


	//   ....[39]....
        /*033c*/ 	.word	0x00000850
        /*0340*/ 	.word	0x000000ff
        /*0344*/ 	.word	0x00000138
        /*0348*/ 	.short	0x0100
        /*034a*/ 	.byte	0x0a
	.zero		1


	//   ....[40]....
        /*034c*/ 	.word	0x00000860
        /*0350*/ 	.word	0x000000ff
        /*0354*/ 	.word	0x00000140
        /*0358*/ 	.short	0x0100
        /*035a*/ 	.byte	0x0a
	.zero		1


	//   ....[41]....
        /*035c*/ 	.word	0x00000870
        /*0360*/ 	.word	0x000000ff
        /*0364*/ 	.word	0x00000148
        /*0368*/ 	.short	0x0100
        /*036a*/ 	.byte	0x0a
	.zero		1


	//   ....[42]....
        /*036c*/ 	.word	0x000016e0
        /*0370*/ 	.word	0x00000042
        /*0374*/ 	.word	0x00000000
        /*0378*/ 	.short	0x010a
        /*037a*/ 	.byte	0x2b
	.zero		1


	//   ....[43]....
        /*037c*/ 	.word	0x00001910
        /*0380*/ 	.word	0x00000003
        /*0384*/ 	.word	0x00000000
        /*0388*/ 	.short	0x010a
        /*038a*/ 	.byte	0x3f
	.zero		1


	//   ....[44]....
        /*038c*/ 	.word	0x00001950
        /*0390*/ 	.word	0x00000003
        /*0394*/ 	.word	0x00000000
        /*0398*/ 	.short	0x010a
        /*039a*/ 	.byte	0x3f
	.zero		1


	//   ....[45]....
        /*039c*/ 	.word	0x00001aa0
        /*03a0*/ 	.word	0x000000ff
        /*03a4*/ 	.word	0x00000000
        /*03a8*/ 	.short	0x010a
        /*03aa*/ 	.byte	0x04
	.zero		1


	//   ....[46]....
        /*03ac*/ 	.word	0x00002940
        /*03b0*/ 	.word	0x000000ff
        /*03b4*/ 	.word	0x00000000
        /*03b8*/ 	.short	0x010a
        /*03ba*/ 	.byte	0x04
	.zero		1


	//   ....[47]....
        /*03bc*/ 	.word	0x000031a0
        /*03c0*/ 	.word	0x00000000
        /*03c4*/ 	.word	0x00000000
        /*03c8*/ 	.short	0x010a
        /*03ca*/ 	.byte	0x3f
	.zero		1


	//   ....[48]....
        /*03cc*/ 	.word	0x000038a0
        /*03d0*/ 	.word	0x000000ff
        /*03d4*/ 	.word	0x00000000
        /*03d8*/ 	.short	0x0101
        /*03da*/ 	.byte	0x04
	.zero		1


	//   ....[49]....
        /*03dc*/ 	.word	0x000039e0
        /*03e0*/ 	.word	0x00000004
        /*03e4*/ 	.word	0x00000000
        /*03e8*/ 	.short	0x010a
        /*03ea*/ 	.byte	0x3f
	.zero		1


	//   ....[50]....
        /*03ec*/ 	.word	0x00004810
        /*03f0*/ 	.word	0x000000ff
        /*03f4*/ 	.word	0x00000000
        /*03f8*/ 	.short	0x0101
        /*03fa*/ 	.byte	0x04
	.zero		1


	//   ....[51]....
        /*03fc*/ 	.word	0x00004850
        /*0400*/ 	.word	0x0000003d
        /*0404*/ 	.word	0x00000000
        /*0408*/ 	.short	0x0101
        /*040a*/ 	.byte	0x2c
	.zero		1


	//   ....[52]....
        /*040c*/ 	.word	0x00004910
        /*0410*/ 	.word	0x000000ff
        /*0414*/ 	.word	0x00000000
        /*0418*/ 	.short	0x0101
        /*041a*/ 	.byte	0x06
	.zero		1


	//   ....[53]....
        /*041c*/ 	.word	0x000049c0
        /*0420*/ 	.word	0x00000042
        /*0424*/ 	.word	0x00000010
        /*0428*/ 	.short	0x010a
        /*042a*/ 	.byte	0x2b
	.zero		1


	//   ....[54]....
        /*042c*/ 	.word	0x000067d0
        /*0430*/ 	.word	0x0000003e
        /*0434*/ 	.word	0x00000000
        /*0438*/ 	.short	0x0101
        /*043a*/ 	.byte	0x2c
	.zero		1


	//   ....[55]....
        /*043c*/ 	.word	0x000073a0
        /*0440*/ 	.word	0x00000007
        /*0444*/ 	.word	0x00000090
        /*0448*/ 	.short	0x010a
        /*044a*/ 	.byte	0x3f
	.zero		1


	//   ....[56]....
        /*044c*/ 	.word	0x00007800
        /*0450*/ 	.word	0x0000001c
        /*0454*/ 	.word	0x00000158
        /*0458*/ 	.short	0x0101
        /*045a*/ 	.byte	0x3f
	.zero		1


	//   ....[57]....
        /*045c*/ 	.word	0x00007f30
        /*0460*/ 	.word	0x00000005
        /*0464*/ 	.word	0x00000000
        /*0468*/ 	.short	0x010a
        /*046a*/ 	.byte	0x3f
	.zero		1


	//   ....[58]....
        /*046c*/ 	.word	0x00007fb0
        /*0470*/ 	.word	0x00000007
        /*0474*/ 	.word	0x00000000
        /*0478*/ 	.short	0x010a
        /*047a*/ 	.byte	0x3f
	.zero		1


	//   ....[59]....
        /*047c*/ 	.word	0x00008040
        /*0480*/ 	.word	0x00000006
        /*0484*/ 	.word	0x00000000
        /*0488*/ 	.short	0x010a
        /*048a*/ 	.byte	0x3f
	.zero		1


	//   ....[60]....
        /*048c*/ 	.word	0x000080d0
        /*0490*/ 	.word	0x00000009
        /*0494*/ 	.word	0x00000000
        /*0498*/ 	.short	0x010a
        /*049a*/ 	.byte	0x3f
	.zero		1


	//   ....[61]....
        /*049c*/ 	.word	0x00008160
        /*04a0*/ 	.word	0x00000006
        /*04a4*/ 	.word	0x00000000
        /*04a8*/ 	.short	0x010a
        /*04aa*/ 	.byte	0x3f
	.zero		1


	//   ....[62]....
        /*04ac*/ 	.word	0x000081f0
        /*04b0*/ 	.word	0x00000009
        /*04b4*/ 	.word	0x00000000
        /*04b8*/ 	.short	0x010a
        /*04ba*/ 	.byte	0x3f
	.zero		1


	//   ....[63]....
        /*04bc*/ 	.word	0x00008280
        /*04c0*/ 	.word	0x00000006
        /*04c4*/ 	.word	0x00000000
        /*04c8*/ 	.short	0x010a
        /*04ca*/ 	.byte	0x3f
	.zero		1


	//   ....[64]....
        /*04cc*/ 	.word	0x00008310
        /*04d0*/ 	.word	0x00000009
        /*04d4*/ 	.word	0x00000000
        /*04d8*/ 	.short	0x010a
        /*04da*/ 	.byte	0x3f
	.zero		1


	//   ....[65]....
        /*04dc*/ 	.word	0x000083a0
        /*04e0*/ 	.word	0x00000006
        /*04e4*/ 	.word	0x00000000
        /*04e8*/ 	.short	0x010a
        /*04ea*/ 	.byte	0x3f
	.zero		1


	//   ....[66]....
        /*04ec*/ 	.word	0x00008430
        /*04f0*/ 	.word	0x00000009
        /*04f4*/ 	.word	0x00000000
        /*04f8*/ 	.short	0x010a
        /*04fa*/ 	.byte	0x3f
	.zero		1


	//   ....[67]....
        /*04fc*/ 	.word	0x000084c0
        /*0500*/ 	.word	0x00000006
        /*0504*/ 	.word	0x00000000
        /*0508*/ 	.short	0x010a
        /*050a*/ 	.byte	0x3f
	.zero		1


	//   ....[68]....
        /*050c*/ 	.word	0x00008550
        /*0510*/ 	.word	0x00000009
        /*0514*/ 	.word	0x00000000
        /*0518*/ 	.short	0x010a
        /*051a*/ 	.byte	0x3f
	.zero		1


	//   ....[69]....
        /*051c*/ 	.word	0x000085e0
        /*0520*/ 	.word	0x00000006
        /*0524*/ 	.word	0x00000000
        /*0528*/ 	.short	0x010a
        /*052a*/ 	.byte	0x3f
	.zero		1


	//   ....[70]....
        /*052c*/ 	.word	0x00008670
        /*0530*/ 	.word	0x00000009
        /*0534*/ 	.word	0x00000000
        /*0538*/ 	.short	0x010a
        /*053a*/ 	.byte	0x3f
	.zero		1


	//   ....[71]....
        /*053c*/ 	.word	0x00008700
        /*0540*/ 	.word	0x00000006
        /*0544*/ 	.word	0x00000000
        /*0548*/ 	.short	0x010a
        /*054a*/ 	.byte	0x3f
	.zero		1


	//   ....[72]....
        /*054c*/ 	.word	0x00008790
        /*0550*/ 	.word	0x00000009
        /*0554*/ 	.word	0x00000000
        /*0558*/ 	.short	0x010a
        /*055a*/ 	.byte	0x3f
	.zero		1


	//   ....[73]....
        /*055c*/ 	.word	0x00008820
        /*0560*/ 	.word	0x00000006
        /*0564*/ 	.word	0x00000000
        /*0568*/ 	.short	0x010a
        /*056a*/ 	.byte	0x3f
	.zero		1


	//   ....[74]....
        /*056c*/ 	.word	0x000088b0
        /*0570*/ 	.word	0x00000003
        /*0574*/ 	.word	0x00000000
        /*0578*/ 	.short	0x010a
        /*057a*/ 	.byte	0x3f
	.zero		1


	//   ....[75]....
        /*057c*/ 	.word	0x00008920
        /*0580*/ 	.word	0x00000000
        /*0584*/ 	.word	0x00000000
        /*0588*/ 	.short	0x010a
        /*058a*/ 	.byte	0x3f
	.zero		1


	//   ....[76]....
        /*058c*/ 	.word	0x000089f0
        /*0590*/ 	.word	0x00000003
        /*0594*/ 	.word	0x00000000
        /*0598*/ 	.short	0x010a
        /*059a*/ 	.byte	0x3f
	.zero		1


	//   ....[77]....
        /*059c*/ 	.word	0x00008a50
        /*05a0*/ 	.word	0x00000003
        /*05a4*/ 	.word	0x00000000
        /*05a8*/ 	.short	0x010a
        /*05aa*/ 	.byte	0x3f
	.zero		1


	//   ....[78]....
        /*05ac*/ 	.word	0x00008aa0
        /*05b0*/ 	.word	0x00000004
        /*05b4*/ 	.word	0x00000000
        /*05b8*/ 	.short	0x010a
        /*05ba*/ 	.byte	0x3f
	.zero		1


	//   ....[79]....
        /*05bc*/ 	.word	0x00008b00
        /*05c0*/ 	.word	0x00000000
        /*05c4*/ 	.word	0x00000010
        /*05c8*/ 	.short	0x010a
        /*05ca*/ 	.byte	0x3f
	.zero		1


	//   ....[80]....
        /*05cc*/ 	.word	0x00008b50
        /*05d0*/ 	.word	0x00000007
        /*05d4*/ 	.word	0x00000090
        /*05d8*/ 	.short	0x010a
        /*05da*/ 	.byte	0x3f
	.zero		1


	//   ....[81]....
        /*05dc*/ 	.word	0x00008ca0
        /*05e0*/ 	.word	0x00000005
        /*05e4*/ 	.word	0x00000000
        /*05e8*/ 	.short	0x010a
        /*05ea*/ 	.byte	0x3f
	.zero		1


	//   ....[82]....
        /*05ec*/ 	.word	0x00008cf0
        /*05f0*/ 	.word	0x00000007
        /*05f4*/ 	.word	0x00000000
        /*05f8*/ 	.short	0x010a
        /*05fa*/ 	.byte	0x3f
	.zero		1


	//   ....[83]....
        /*05fc*/ 	.word	0x00008d40
        /*0600*/ 	.word	0x00000006
        /*0604*/ 	.word	0x00000000
        /*0608*/ 	.short	0x010a
        /*060a*/ 	.byte	0x3f
	.zero		1


	//   ....[84]....
        /*060c*/ 	.word	0x00008d90
        /*0610*/ 	.word	0x00000009
        /*0614*/ 	.word	0x00000000
        /*0618*/ 	.short	0x010a
        /*061a*/ 	.byte	0x3f
	.zero		1


	//   ....[85]....
        /*061c*/ 	.word	0x00008de0
        /*0620*/ 	.word	0x00000006
        /*0624*/ 	.word	0x00000000
        /*0628*/ 	.short	0x010a
        /*062a*/ 	.byte	0x3f
	.zero		1


	//   ....[86]....
        /*062c*/ 	.word	0x00008e30
        /*0630*/ 	.word	0x00000009
        /*0634*/ 	.word	0x00000000
        /*0638*/ 	.short	0x010a
        /*063a*/ 	.byte	0x3f
	.zero		1


	//   ....[87]....
        /*063c*/ 	.word	0x00008e80
        /*0640*/ 	.word	0x00000006
        /*0644*/ 	.word	0x00000000
        /*0648*/ 	.short	0x010a
        /*064a*/ 	.byte	0x3f
	.zero		1


	//   ....[88]....
        /*064c*/ 	.word	0x00008ed0
        /*0650*/ 	.word	0x00000009
        /*0654*/ 	.word	0x00000000
        /*0658*/ 	.short	0x010a
        /*065a*/ 	.byte	0x3f
	.zero		1


	//   ....[89]....
        /*065c*/ 	.word	0x00008f20
        /*0660*/ 	.word	0x00000006
        /*0664*/ 	.word	0x00000000
        /*0668*/ 	.short	0x010a
        /*066a*/ 	.byte	0x3f
	.zero		1


	//   ....[90]....
        /*066c*/ 	.word	0x00008f70
        /*0670*/ 	.word	0x00000009
        /*0674*/ 	.word	0x00000000
        /*0678*/ 	.short	0x010a
        /*067a*/ 	.byte	0x3f
	.zero		1


	//   ....[91]....
        /*067c*/ 	.word	0x00008fc0
        /*0680*/ 	.word	0x00000006
        /*0684*/ 	.word	0x00000000
        /*0688*/ 	.short	0x010a
        /*068a*/ 	.byte	0x3f
	.zero		1


	//   ....[92]....
        /*068c*/ 	.word	0x00009010
        /*0690*/ 	.word	0x00000009
        /*0694*/ 	.word	0x00000000
        /*0698*/ 	.short	0x010a
        /*069a*/ 	.byte	0x3f
	.zero		1


	//   ....[93]....
        /*069c*/ 	.word	0x00009060
        /*06a0*/ 	.word	0x00000006
        /*06a4*/ 	.word	0x00000000
        /*06a8*/ 	.short	0x010a
        /*06aa*/ 	.byte	0x3f
	.zero		1


	//   ....[94]....
        /*06ac*/ 	.word	0x000090b0
        /*06b0*/ 	.word	0x00000009
        /*06b4*/ 	.word	0x00000000
        /*06b8*/ 	.short	0x010a
        /*06ba*/ 	.byte	0x3f
	.zero		1


	//   ....[95]....
        /*06bc*/ 	.word	0x00009100
        /*06c0*/ 	.word	0x00000006
        /*06c4*/ 	.word	0x00000000
        /*06c8*/ 	.short	0x010a
        /*06ca*/ 	.byte	0x3f
	.zero		1


	//   ....[96]....
        /*06cc*/ 	.word	0x00009150
        /*06d0*/ 	.word	0x00000009
        /*06d4*/ 	.word	0x00000000
        /*06d8*/ 	.short	0x010a
        /*06da*/ 	.byte	0x3f
	.zero		1


	//   ....[97]....
        /*06dc*/ 	.word	0x000091a0
        /*06e0*/ 	.word	0x00000006
        /*06e4*/ 	.word	0x00000000
        /*06e8*/ 	.short	0x010a
        /*06ea*/ 	.byte	0x3f
	.zero		1


	//----- nvinfo : EIATTR_NUM_MBARRIERS
	.align		4
.L_39:
        /*06ec*/ 	.byte	0x03, 0x38
        /*06ee*/ 	.short	0x002a


	//----- nvinfo : EIATTR_EXIT_INSTR_OFFSETS
	.align		4
        /*06f0*/ 	.byte	0x04, 0x1c
        /*06f2*/ 	.short	(.L_41 - .L_40)


	//   ....[0]....
.L_40:
        /*06f4*/ 	.word	0x000013a0


	//   ....[1]....
        /*06f8*/ 	.word	0x00001400


	//   ....[2]....
        /*06fc*/ 	.word	0x00006e40


	//   ....[3]....
        /*0700*/ 	.word	0x00006e70


	//   ....[4]....
        /*0704*/ 	.word	0x00008900


	//----- nvinfo : EIATTR_MAX_THREADS
	.align		4
.L_41:
        /*0708*/ 	.byte	0x04, 0x05
        /*070a*/ 	.short	(.L_43 - .L_42)
.L_42:
        /*070c*/ 	.word	0x00000180
        /*0710*/ 	.word	0x00000001
        /*0714*/ 	.word	0x00000001


	//----- nvinfo : EIATTR_CRS_STACK_SIZE
	.align		4
.L_43:
        /*0718*/ 	.byte	0x04, 0x1e
        /*071a*/ 	.short	(.L_45 - .L_44)
.L_44:
        /*071c*/ 	.word	0x00000000


	//----- nvinfo : EIATTR_CBANK_PARAM_SIZE
	.align		4
.L_45:
        /*0720*/ 	.byte	0x03, 0x19
        /*0722*/ 	.short	0x0670


	//----- nvinfo : EIATTR_PARAM_CBANK
	.align		4
        /*0724*/ 	.byte	0x04, 0x0a
        /*0726*/ 	.short	(.L_47 - .L_46)
	.align		4
.L_46:
        /*0728*/ 	.word	index@(.nv.constant0._ZN7cutlass13device_kernelINS_4gemm6kernel13GemmUniversalIN4cute5tupleIJiiiiEEENS1_10collective13CollectiveMmaINS1_49MainloopSm90TmaGmmaRmemAWarpSpecializedMixedInputILi18ENS5_IJNS4_1CILi1EEESB_SB_EEENS1_32KernelTmaWarpSpecializedPingpongEEENS5_IJNSA_ILi64EEESF_NSA_ILi128EEEEEEaNS5_IJlSB_lEEENS5_IJNS_15integer_subbyteILi4ELb1EEEEEESI_NS4_8TiledMMAINS4_8MMA_AtomIJNS4_4SM904GMMA26MMA_64x64x32_S32S8S8_RS_TNEEEENS4_6LayoutISC_NS5_IJNSA_ILi0EEEST_ST_EEEEENS5_IJNS4_10UnderscoreESW_SW_EEEEENS4_13SM90_TMA_LOADENS4_14ComposedLayoutINS4_7SwizzleILi3ELi4ELi3EEENS4_18smem_ptr_flag_bitsILi8EEENSS_INS5_IJNSA_ILi8EEESG_EEENS5_IJSG_SB_EEEEEEEvNS4_8identityESZ_NS10_INS11_ILi2ELi4ELi3EEENS13_ILi4EEES18_EENS4_9Copy_AtomIJNS4_39AutoVectorizingCopyWithAssumedAlignmentILi128EEESK_EEES1A_EENS_8epilogue10collective6detail29Sm90TmaWarpSpecializedAdapterINS1K_15DefaultEpilogueIaSI_SI_NS1J_6thread17LinearCombinationIaLi1EiiLNS1O_9ScaleType4KindE0ELNS_15FloatRoundStyleE2EaEENS1_15EpilogueDefaultEEEEEvvEEEEvNT_6ParamsE)
        /*072c*/ 	.short	0x0210
        /*072e*/ 	.short	0x0670


	//----- nvinfo : EIATTR_SW_WAR
	.align		4
.L_47:
        /*0730*/ 	.byte	0x04, 0x36
        /*0732*/ 	.short	(.L_49 - .L_48)
.L_48:
        /*0734*/ 	.word	0x00000008
.L_49:


//--------------------- .nv.callgraph             --------------------------
	.section	.nv.callgraph,"",@"SHT_CUDA_CALLGRAPH"
	.align	4
	.sectionentsize	8
	.align		4
        /*0000*/ 	.word	0x00000000
	.align		4
        /*0004*/ 	.word	0xffffffff
	.align		4
        /*0008*/ 	.word	index@(_ZN7cutlass13device_kernelINS_4gemm6kernel13GemmUniversalIN4cute5tupleIJiiiiEEENS1_10collective13CollectiveMmaINS1_49MainloopSm90TmaGmmaRmemAWarpSpecializedMixedInputILi18ENS5_IJNS4_1CILi1EEESB_SB_EEENS1_32KernelTmaWarpSpecializedPingpongEEENS5_IJNSA_ILi64EEESF_NSA_ILi128EEEEEEaNS5_IJlSB_lEEENS5_IJNS_15integer_subbyteILi4ELb1EEEEEESI_NS4_8TiledMMAINS4_8MMA_AtomIJNS4_4SM904GMMA26MMA_64x64x32_S32S8S8_RS_TNEEEENS4_6LayoutISC_NS5_IJNSA_ILi0EEEST_ST_EEEEENS5_IJNS4_10UnderscoreESW_SW_EEEEENS4_13SM90_TMA_LOADENS4_14ComposedLayoutINS4_7SwizzleILi3ELi4ELi3EEENS4_18smem_ptr_flag_bitsILi8EEENSS_INS5_IJNSA_ILi8EEESG_EEENS5_IJSG_SB_EEEEEEEvNS4_8identityESZ_NS10_INS11_ILi2ELi4ELi3EEENS13_ILi4EEES18_EENS4_9Copy_AtomIJNS4_39AutoVectorizingCopyWithAssumedAlignmentILi128EEESK_EEES1A_EENS_8epilogue10collective6detail29Sm90TmaWarpSpecializedAdapterINS1K_15DefaultEpilogueIaSI_SI_NS1J_6thread17LinearCombinationIaLi1EiiLNS1O_9ScaleType4KindE0ELNS_15FloatRoundStyleE2EaEENS1_15EpilogueDefaultEEEEEvvEEEEvNT_6ParamsE)
	.align		4
        /*000c*/ 	.word	index@(__assertfail)
	.align		4
        /*0010*/ 	.word	0x00000000
	.align		4
        /*0014*/ 	.word	0xfffffffe
	.align		4
        /*0018*/ 	.word	0x00000000
	.align		4
        /*001c*/ 	.word	0xfffffffd
	.align		4
        /*0020*/ 	.word	0x00000000
	.align		4
        /*0024*/ 	.word	0xfffffffc


//--------------------- .nv.constant4             --------------------------
	.section	.nv.constant4,"a",@progbits
	.align	8
	.align		8
.nv.constant4:
        /*0000*/ 	.dword	__assertfail
	.align		8
        /*0008*/ 	.dword	__unnamed_1
	.align		8
        /*0010*/ 	.dword	__unnamed_2
	.align		8
        /*0018*/ 	.dword	__unnamed_3
	.align		8
        /*0020*/ 	.dword	_ZN40_INTERNAL_1a9dec5b_4_k_cu_ecd545ce_170924cuda3std3__45__cpo5beginE
	.align		8
        /*0028*/ 	.dword	_ZN40_INTERNAL_1a9dec5b_4_k_cu_ecd545ce_170924cuda3std3__45__cpo3endE
	.align		8
        /*0030*/ 	.dword	_ZN40_INTERNAL_1a9dec5b_4_k_cu_ecd545ce_170924cuda3std3__45__cpo6cbeginE
	.align		8
        /*0038*/ 	.dword	_ZN40_INTERNAL_1a9dec5b_4_k_cu_ecd545ce_170924cuda3std3__45__cpo4cendE
	.align		8
        /*0040*/ 	.dword	_ZN40_INTERNAL_1a9dec5b_4_k_cu_ecd545ce_170924cuda3std3__442_GLOBAL__N__1a9dec5b_4_k_cu_ecd545ce_170926ignoreE
	.align		8
        /*0048*/ 	.dword	_ZN40_INTERNAL_1a9dec5b_4_k_cu_ecd545ce_170924cuda3std3__419piecewise_constructE
	.align		8
        /*0050*/ 	.dword	_ZN40_INTERNAL_1a9dec5b_4_k_cu_ecd545ce_170924cuda3std3__48in_placeE
	.align		8
        /*0058*/ 	.dword	_ZN40_INTERNAL_1a9dec5b_4_k_cu_ecd545ce_170924cuda3std6ranges3__45__cpo4swapE
	.align		8
        /*0060*/ 	.dword	_ZN40_INTERNAL_1a9dec5b_4_k_cu_ecd545ce_170924cuda3std6ranges3__45__cpo9iter_moveE
	.align		8
        /*0068*/ 	.dword	_ZN40_INTERNAL_1a9dec5b_4_k_cu_ecd545ce_170924cute7productE
	.align		8
        /*0070*/ 	.dword	_ZN40_INTERNAL_1a9dec5b_4_k_cu_ecd545ce_170924cute1_E
	.align		8
        /*0078*/ 	.dword	$str$24
	.align		8
        /*0080*/ 	.dword	$str$25
	.align		8
        /*0088*/ 	.dword	$str$26
	.align		8
        /*0090*/ 	.dword	$str$27


//--------------------- .text._ZN7cutlass13device_kernelINS_4gemm6kernel13GemmUniversalIN4cute5tupleIJiiiiEEENS1_10collective13CollectiveMmaINS1_49MainloopSm90TmaGmmaRmemAWarpSpecializedMixedInputILi18ENS5_IJNS4_1CILi1EEESB_SB_EEENS1_32KernelTmaWarpSpecializedPingpongEEENS5_IJNSA_ILi64EEESF_NSA_ILi128EEEEEEaNS5_IJlSB_lEEENS5_IJNS_15integer_subbyteILi4ELb1EEEEEESI_NS4_8TiledMMAINS4_8MMA_AtomIJNS4_4SM904GMMA26MMA_64x64x32_S32S8S8_RS_TNEEEENS4_6LayoutISC_NS5_IJNSA_ILi0EEEST_ST_EEEEENS5_IJNS4_10UnderscoreESW_SW_EEEEENS4_13SM90_TMA_LOADENS4_14ComposedLayoutINS4_7SwizzleILi3ELi4ELi3EEENS4_18smem_ptr_flag_bitsILi8EEENSS_INS5_IJNSA_ILi8EEESG_EEENS5_IJSG_SB_EEEEEEEvNS4_8identityESZ_NS10_INS11_ILi2ELi4ELi3EEENS13_ILi4EEES18_EENS4_9Copy_AtomIJNS4_39AutoVectorizingCopyWithAssumedAlignmentILi128EEESK_EEES1A_EENS_8epilogue10collective6detail29Sm90TmaWarpSpecializedAdapterINS1K_15DefaultEpilogueIaSI_SI_NS1J_6thread17LinearCombinationIaLi1EiiLNS1O_9ScaleType4KindE0ELNS_15FloatRoundStyleE2EaEENS1_15EpilogueDefaultEEEEEvvEEEEvNT_6ParamsE --------------------------
	.section	.text._ZN7cutlass13device_kernelINS_4gemm6kernel13GemmUniversalIN4cute5tupleIJiiiiEEENS1_10collective13CollectiveMmaINS1_49MainloopSm90TmaGmmaRmemAWarpSpecializedMixedInputILi18ENS5_IJNS4_1CILi1EEESB_SB_EEENS1_32KernelTmaWarpSpecializedPingpongEEENS5_IJNSA_ILi64EEESF_NSA_ILi128EEEEEEaNS5_IJlSB_lEEENS5_IJNS_15integer_subbyteILi4ELb1EEEEEESI_NS4_8TiledMMAINS4_8MMA_AtomIJNS4_4SM904GMMA26MMA_64x64x32_S32S8S8_RS_TNEEEENS4_6LayoutISC_NS5_IJNSA_ILi0EEEST_ST_EEEEENS5_IJNS4_10UnderscoreESW_SW_EEEEENS4_13SM90_TMA_LOADENS4_14ComposedLayoutINS4_7SwizzleILi3ELi4ELi3EEENS4_18smem_ptr_flag_bitsILi8EEENSS_INS5_IJNSA_ILi8EEESG_EEENS5_IJSG_SB_EEEEEEEvNS4_8identityESZ_NS10_INS11_ILi2ELi4ELi3EEENS13_ILi4EEES18_EENS4_9Copy_AtomIJNS4_39AutoVectorizingCopyWithAssumedAlignmentILi128EEESK_EEES1A_EENS_8epilogue10collective6detail29Sm90TmaWarpSpecializedAdapterINS1K_15DefaultEpilogueIaSI_SI_NS1J_6thread17LinearCombinationIaLi1EiiLNS1O_9ScaleType4KindE0ELNS_15FloatRoundStyleE2EaEENS1_15EpilogueDefaultEEEEEvvEEEEvNT_6ParamsE,"ax",@progbits
	.align	128
.text._ZN7cutlass13device_kernelINS_4gemm6kernel13GemmUniversalIN4cute5tupleIJiiiiEEENS1_10collective13CollectiveMmaINS1_49MainloopSm90TmaGmmaRmemAWarpSpecializedMixedInputILi18ENS5_IJNS4_1CILi1EEESB_SB_EEENS1_32KernelTmaWarpSpecializedPingpongEEENS5_IJNSA_ILi64EEESF_NSA_ILi128EEEEEEaNS5_IJlSB_lEEENS5_IJNS_15integer_subbyteILi4ELb1EEEEEESI_NS4_8TiledMMAINS4_8MMA_AtomIJNS4_4SM904GMMA26MMA_64x64x32_S32S8S8_RS_TNEEEENS4_6LayoutISC_NS5_IJNSA_ILi0EEEST_ST_EEEEENS5_IJNS4_10UnderscoreESW_SW_EEEEENS4_13SM90_TMA_LOADENS4_14ComposedLayoutINS4_7SwizzleILi3ELi4ELi3EEENS4_18smem_ptr_flag_bitsILi8EEENSS_INS5_IJNSA_ILi8EEESG_EEENS5_IJSG_SB_EEEEEEEvNS4_8identityESZ_NS10_INS11_ILi2ELi4ELi3EEENS13_ILi4EEES18_EENS4_9Copy_AtomIJNS4_39AutoVectorizingCopyWithAssumedAlignmentILi128EEESK_EEES1A_EENS_8epilogue10collective6detail29Sm90TmaWarpSpecializedAdapterINS1K_15DefaultEpilogueIaSI_SI_NS1J_6thread17LinearCombinationIaLi1EiiLNS1O_9ScaleType4KindE0ELNS_15FloatRoundStyleE2EaEENS1_15EpilogueDefaultEEEEEvvEEEEvNT_6ParamsE:
        .type           _ZN7cutlass13device_kernelINS_4gemm6kernel13GemmUniversalIN4cute5tupleIJiiiiEEENS1_10collective13CollectiveMmaINS1_49MainloopSm90TmaGmmaRmemAWarpSpecializedMixedInputILi18ENS5_IJNS4_1CILi1EEESB_SB_EEENS1_32KernelTmaWarpSpecializedPingpongEEENS5_IJNSA_ILi64EEESF_NSA_ILi128EEEEEEaNS5_IJlSB_lEEENS5_IJNS_15integer_subbyteILi4ELb1EEEEEESI_NS4_8TiledMMAINS4_8MMA_AtomIJNS4_4SM904GMMA26MMA_64x64x32_S32S8S8_RS_TNEEEENS4_6LayoutISC_NS5_IJNSA_ILi0EEEST_ST_EEEEENS5_IJNS4_10UnderscoreESW_SW_EEEEENS4_13SM90_TMA_LOADENS4_14ComposedLayoutINS4_7SwizzleILi3ELi4ELi3EEENS4_18smem_ptr_flag_bitsILi8EEENSS_INS5_IJNSA_ILi8EEESG_EEENS5_IJSG_SB_EEEEEEEvNS4_8identityESZ_NS10_INS11_ILi2ELi4ELi3EEENS13_ILi4EEES18_EENS4_9Copy_AtomIJNS4_39AutoVectorizingCopyWithAssumedAlignmentILi128EEESK_EEES1A_EENS_8epilogue10collective6detail29Sm90TmaWarpSpecializedAdapterINS1K_15DefaultEpilogueIaSI_SI_NS1J_6thread17LinearCombinationIaLi1EiiLNS1O_9ScaleType4KindE0ELNS_15FloatRoundStyleE2EaEENS1_15EpilogueDefaultEEEEEvvEEEEvNT_6ParamsE,@function
        .size           _ZN7cutlass13device_kernelINS_4gemm6kernel13GemmUniversalIN4cute5tupleIJiiiiEEENS1_10collective13CollectiveMmaINS1_49MainloopSm90TmaGmmaRmemAWarpSpecializedMixedInputILi18ENS5_IJNS4_1CILi1EEESB_SB_EEENS1_32KernelTmaWarpSpecializedPingpongEEENS5_IJNSA_ILi64EEESF_NSA_ILi128EEEEEEaNS5_IJlSB_lEEENS5_IJNS_15integer_subbyteILi4ELb1EEEEEESI_NS4_8TiledMMAINS4_8MMA_AtomIJNS4_4SM904GMMA26MMA_64x64x32_S32S8S8_RS_TNEEEENS4_6LayoutISC_NS5_IJNSA_ILi0EEEST_ST_EEEEENS5_IJNS4_10UnderscoreESW_SW_EEEEENS4_13SM90_TMA_LOADENS4_14ComposedLayoutINS4_7SwizzleILi3ELi4ELi3EEENS4_18smem_ptr_flag_bitsILi8EEENSS_INS5_IJNSA_ILi8EEESG_EEENS5_IJSG_SB_EEEEEEEvNS4_8identityESZ_NS10_INS11_ILi2ELi4ELi3EEENS13_ILi4EEES18_EENS4_9Copy_AtomIJNS4_39AutoVectorizingCopyWithAssumedAlignmentILi128EEESK_EEES1A_EENS_8epilogue10collective6detail29Sm90TmaWarpSpecializedAdapterINS1K_15DefaultEpilogueIaSI_SI_NS1J_6thread17LinearCombinationIaLi1EiiLNS1O_9ScaleType4KindE0ELNS_15FloatRoundStyleE2EaEENS1_15EpilogueDefaultEEEEEvvEEEEvNT_6ParamsE,(.L_x_195 - _ZN7cutlass13device_kernelINS_4gemm6kernel13GemmUniversalIN4cute5tupleIJiiiiEEENS1_10collective13CollectiveMmaINS1_49MainloopSm90TmaGmmaRmemAWarpSpecializedMixedInputILi18ENS5_IJNS4_1CILi1EEESB_SB_EEENS1_32KernelTmaWarpSpecializedPingpongEEENS5_IJNSA_ILi64EEESF_NSA_ILi128EEEEEEaNS5_IJlSB_lEEENS5_IJNS_15integer_subbyteILi4ELb1EEEEEESI_NS4_8TiledMMAINS4_8MMA_AtomIJNS4_4SM904GMMA26MMA_64x64x32_S32S8S8_RS_TNEEEENS4_6LayoutISC_NS5_IJNSA_ILi0EEEST_ST_EEEEENS5_IJNS4_10UnderscoreESW_SW_EEEEENS4_13SM90_TMA_LOADENS4_14ComposedLayoutINS4_7SwizzleILi3ELi4ELi3EEENS4_18smem_ptr_flag_bitsILi8EEENSS_INS5_IJNSA_ILi8EEESG_EEENS5_IJSG_SB_EEEEEEEvNS4_8identityESZ_NS10_INS11_ILi2ELi4ELi3EEENS13_ILi4EEES18_EENS4_9Copy_AtomIJNS4_39AutoVectorizingCopyWithAssumedAlignmentILi128EEESK_EEES1A_EENS_8epilogue10collective6detail29Sm90TmaWarpSpecializedAdapterINS1K_15DefaultEpilogueIaSI_SI_NS1J_6thread17LinearCombinationIaLi1EiiLNS1O_9ScaleType4KindE0ELNS_15FloatRoundStyleE2EaEENS1_15EpilogueDefaultEEEEEvvEEEEvNT_6ParamsE)
        .other          _ZN7cutlass13device_kernelINS_4gemm6kernel13GemmUniversalIN4cute5tupleIJiiiiEEENS1_10collective13CollectiveMmaINS1_49MainloopSm90TmaGmmaRmemAWarpSpecializedMixedInputILi18ENS5_IJNS4_1CILi1EEESB_SB_EEENS1_32KernelTmaWarpSpecializedPingpongEEENS5_IJNSA_ILi64EEESF_NSA_ILi128EEEEEEaNS5_IJlSB_lEEENS5_IJNS_15integer_subbyteILi4ELb1EEEEEESI_NS4_8TiledMMAINS4_8MMA_AtomIJNS4_4SM904GMMA26MMA_64x64x32_S32S8S8_RS_TNEEEENS4_6LayoutISC_NS5_IJNSA_ILi0EEEST_ST_EEEEENS5_IJNS4_10UnderscoreESW_SW_EEEEENS4_13SM90_TMA_LOADENS4_14ComposedLayoutINS4_7SwizzleILi3ELi4ELi3EEENS4_18smem_ptr_flag_bitsILi8EEENSS_INS5_IJNSA_ILi8EEESG_EEENS5_IJSG_SB_EEEEEEEvNS4_8identityESZ_NS10_INS11_ILi2ELi4ELi3EEENS13_ILi4EEES18_EENS4_9Copy_AtomIJNS4_39AutoVectorizingCopyWithAssumedAlignmentILi128EEESK_EEES1A_EENS_8epilogue10collective6detail29Sm90TmaWarpSpecializedAdapterINS1K_15DefaultEpilogueIaSI_SI_NS1J_6thread17LinearCombinationIaLi1EiiLNS1O_9ScaleType4KindE0ELNS_15FloatRoundStyleE2EaEENS1_15EpilogueDefaultEEEEEvvEEEEvNT_6ParamsE,@"STO_CUDA_ENTRY STV_DEFAULT"
_ZN7cutlass13device_kernelINS_4gemm6kernel13GemmUniversalIN4cute5tupleIJiiiiEEENS1_10collective13CollectiveMmaINS1_49MainloopSm90TmaGmmaRmemAWarpSpecializedMixedInputILi18ENS5_IJNS4_1CILi1EEESB_SB_EEENS1_32KernelTmaWarpSpecializedPingpongEEENS5_IJNSA_ILi64EEESF_NSA_ILi128EEEEEEaNS5_IJlSB_lEEENS5_IJNS_15integer_subbyteILi4ELb1EEEEEESI_NS4_8TiledMMAINS4_8MMA_AtomIJNS4_4SM904GMMA26MMA_64x64x32_S32S8S8_RS_TNEEEENS4_6LayoutISC_NS5_IJNSA_ILi0EEEST_ST_EEEEENS5_IJNS4_10UnderscoreESW_SW_EEEEENS4_13SM90_TMA_LOADENS4_14ComposedLayoutINS4_7SwizzleILi3ELi4ELi3EEENS4_18smem_ptr_flag_bitsILi8EEENSS_INS5_IJNSA_ILi8EEESG_EEENS5_IJSG_SB_EEEEEEEvNS4_8identityESZ_NS10_INS11_ILi2ELi4ELi3EEENS13_ILi4EEES18_EENS4_9Copy_AtomIJNS4_39AutoVectorizingCopyWithAssumedAlignmentILi128EEESK_EEES1A_EENS_8epilogue10collective6detail29Sm90TmaWarpSpecializedAdapterINS1K_15DefaultEpilogueIaSI_SI_NS1J_6thread17LinearCombinationIaLi1EiiLNS1O_9ScaleType4KindE0ELNS_15FloatRoundStyleE2EaEENS1_15EpilogueDefaultEEEEEvvEEEEvNT_6ParamsE:
[----:B------:R-:W0:Y:S01]  /*0000*/  LDC R1, c[0x0][0x28] ;  /* 0x00000a00ff017b82 */ /* 0x000e220000000800 */
[----:B------:R-:W1:Y:S01]  /*0010*/  S2R R0, SR_TID.X ;  /* 0x0000000000007919 */ /* 0x000e620000002100 */
[----:B------:R-:W-:Y:S01]  /*0020*/  ELECT P0, URZ, PT ;  /* 0x00000000003f782f */ /* 0x000fe20003800000 */
[----:B------:R-:W-:Y:S01]  /*0030*/  BSSY B0, `(.L_x_0) ;  /* 0x0000014000007945 */ /* 0x000fe20003800000 */
[----:B-1----:R-:W-:-:S05]  /*0040*/  SHF.R.U32.HI R2, RZ, 0x5, R0 ;  /* 0x00000005ff027819 */ /* 0x002fca0000011600 */
[----:B------:R-:W1:Y:S02]  /*0050*/  SHFL.IDX PT, R3, R2, RZ, 0x1f ;  /* 0x00001fff02037589 */ /* 0x000e6400000e0000 */
[----:B-1----:R-:W-:Y:S02]  /*0060*/  R2UR UR4, R3 ;  /* 0x00000000030472ca */ /* 0x002fe400000e0000 */
[----:B------:R-:W-:-:S05]  /*0070*/  SHF.R.U32.HI R3, RZ, 0x7, R0 ;  /* 0x00000007ff037819 */ /* 0x000fca0000011600 */
[----:B------:R1:W2:Y:S06]  /*0080*/  SHFL.IDX PT, R4, R3, RZ, 0x1f ;  /* 0x00001fff03047589 */ /* 0x0002ac00000e0000 */
[----:B------:R-:W-:Y:S02]  /*0090*/  USHF.R.S32.HI UR5, URZ, 0x1f, UR4 ;  /* 0x0000001f3f057899 */ /* 0x000fe40008011404 */
[----:B------:R-:W-:Y:S02]  /*00a0*/  ISETP.NE.OR P0, PT, RZ, UR4, !P0 ;  /* 0x00000004ff007c0c */ /* 0x000fe4000c705670 */
[----:B------:R-:W-:-:S04]  /*00b0*/  ULEA.HI UR5, UR5, UR4, URZ, 0x2 ;  /* 0x0000000405057291 */ /* 0x000fc8000f8f103f */
[----:B------:R-:W-:-:S04]  /*00c0*/  ULOP3.LUT UR5, UR5, 0xfffffffc, URZ, 0xc0, !UPT ;  /* 0xfffffffc05057892 */ /* 0x000fc8000f8ec03f */
[----:B------:R-:W-:-:S03]  /*00d0*/  UIADD3 UR4, UR4, -UR5, URZ ;  /* 0x8000000504047290 */ /* 0x000fc6000fffe03f */
[----:B01----:R-:W-:Y:S09]  /*00e0*/  @P0 BRA `(.L_x_1) ;  /* 0x0000000000200947 */ /* 0x003ff20003800000 */
[----:B------:R-:W-:Y:S02]  /*00f0*/  ULDC.64 UR6, c[0x0][0x198] ;  /* 0x0000660000067ab9 */ /* 0x000fe40000000a00 */
[----:B------:R-:W-:Y:S02]  /*0100*/  UIADD3 UR8, UP0, UR6, 0xf0, URZ ;  /* 0x000000f006087890 */ /* 0x000fe4000ff1e03f */
[----:B------:R-:W-:Y:S02]  /*0110*/  UIADD3 UR6, UP1, UR6, 0x1f0, URZ ;  /* 0x000001f006067890 */ /* 0x000fe4000ff3e03f */
[----:B------:R-:W-:Y:S02]  /*0120*/  UIADD3.X UR9, URZ, UR7, URZ, UP0, !UPT ;  /* 0x000000073f097290 */ /* 0x000fe400087fe43f */
[----:B------:R-:W-:-:S07]  /*0130*/  UIADD3.X UR7, URZ, UR7, URZ, UP1, !UPT ;  /* 0x000000073f077290 */ /* 0x000fce0008ffe43f */
[----:B------:R0:W-:Y:S02]  /*0140*/  UTMACCTL.PF [UR8] ;  /* 0x00000000080079b9 */ /* 0x0001e40008040000 */
[----:B------:R0:W-:Y:S02]  /*0150*/  UTMACCTL.PF [UR6] ;  /* 0x00000000060079b9 */ /* 0x0001e40008040000 */
[----:B0-----:R-:W-:Y:S01]  /*0160*/  NOP ;  /* 0x0000000000007918 */ /* 0x001fe20000000000 */
.L_x_1:
[----:B------:R-:W-:Y:S05]  /*0170*/  BSYNC B0 ;  /* 0x0000000000007941 */ /* 0x000fea0003800000 */
.L_x_0:
[----:B------:R-:W0:Y:S01]  /*0180*/  SHFL.IDX PT, R5, R2, RZ, 0x1f ;  /* 0x00001fff02057589 */ /* 0x000e2200000e0000 */
[----:B--2---:R-:W-:Y:S01]  /*0190*/  R2UR UR13, R4 ;  /* 0x00000000040d72ca */ /* 0x004fe200000e0000 */
[----:B------:R-:W-:-:S04]  /*01a0*/  UISETP.NE.AND UP0, UPT, UR4, 0x3, UPT ;  /* 0x000000030400788c */ /* 0x000fc8000bf05270 */
[----:B------:R-:W-:-:S08]  /*01b0*/  UISETP.EQ.OR UP0, UPT, UR4, URZ, !UP0 ;  /* 0x0000003f0400728c */ /* 0x000fd0000c702670 */
[----:B------:R-:W-:Y:S02]  /*01c0*/  UIADD3 UR12, UR13, -0x1, URZ ;  /* 0xffffffff0d0c7890 */ /* 0x000fe4000fffe03f */
[----:B------:R-:W-:Y:S02]  /*01d0*/  UISETP.EQ.AND UP0, UPT, UR13, URZ, UP0 ;  /* 0x0000003f0d00728c */ /* 0x000fe40008702270 */
[----:B------:R-:W-:Y:S02]  /*01e0*/  UISETP.GE.U32.AND UP1, UPT, UR12, 0x2, UPT ;  /* 0x000000020c00788c */ /* 0x000fe4000bf26070 */
[----:B------:R-:W-:Y:S01]  /*01f0*/  USEL UR38, URZ, 0x1, !UP0 ;  /* 0x000000013f267887 */ /* 0x000fe2000c000000 */
[----:B0-----:R-:W-:-:S03]  /*0200*/  ISETP.NE.AND P0, PT, R5, RZ, PT ;  /* 0x000000ff0500720c */ /* 0x001fc60003f05270 */
[----:B------:R-:W-:-:S10]  /*0210*/  USEL UR38, UR38, 0x2, UP1 ;  /* 0x0000000226267887 */ /* 0x000fd40008800000 */
[----:B------:R-:W-:Y:S05]  /*0220*/  @P0 BRA `(.L_x_2) ;  /* 0x0000000000d40947 */ /* 0x000fea0003800000 */
[----:B------:R-:W-:Y:S01]  /*0230*/  ELECT P0, URZ, PT ;  /* 0x00000000003f782f */ /* 0x000fe20003800000 */
[----:B------:R-:W-:-:S12]  /*0240*/  BSSY B0, `(.L_x_2) ;  /* 0x0000033000007945 */ /* 0x000fd80003800000 */
[----:B------:R-:W-:Y:S05]  /*0250*/  @!P0 BRA `(.L_x_3) ;  /* 0x0000000000c48947 */ /* 0x000fea0003800000 */
[----:B------:R-:W0:Y:S01]  /*0260*/  S2UR UR6, SR_CgaCtaId ;  /* 0x00000000000679c3 */ /* 0x000e220000008800 */
[----:B------:R-:W-:Y:S01]  /*0270*/  UMOV UR5, 0x400 ;  /* 0x0000040000057882 */ /* 0x000fe20000000000 */
[----:B------:R-:W-:Y:S01]  /*0280*/  UMOV UR7, 0x1 ;  /* 0x0000000100077882 */ /* 0x000fe20000000000 */
[----:B------:R-:W-:Y:S02]  /*0290*/  UMOV UR8, 0x80 ;  /* 0x0000008000087882 */ /* 0x000fe40000000000 */
[----:B------:R-:W-:-:S04]  /*02a0*/  UIADD3 UR8, -UR8, 0x100000, URZ ;  /* 0x0010000008087890 */ /* 0x000fc8000fffe13f */
[----:B------:R-:W-:Y:S02]  /*02b0*/  USHF.L.U32 UR9, UR8, 0xb, URZ ;  /* 0x0000000b08097899 */ /* 0x000fe4000800063f */
[----:B------:R-:W-:Y:S02]  /*02c0*/  USHF.L.U32 UR8, UR8, 0x1, URZ ;  /* 0x0000000108087899 */ /* 0x000fe4000800063f */
[----:B0-----:R-:W-:Y:S02]  /*02d0*/  ULEA UR5, UR6, UR5, 0x18 ;  /* 0x0000000506057291 */ /* 0x001fe4000f8ec03f */
[----:B------:R-:W-:-:S04]  /*02e0*/  UIADD3 UR6, -UR7, 0x100000, URZ ;  /* 0x0010000007067890 */ /* 0x000fc8000fffe13f */
[----:B------:R-:W-:Y:S02]  /*02f0*/  USHF.L.U32 UR7, UR6, 0xb, URZ ;  /* 0x0000000b06077899 */ /* 0x000fe4000800063f */
[----:B------:R-:W-:Y:S01]  /*0300*/  USHF.L.U32 UR6, UR6, 0x1, URZ ;  /* 0x0000000106067899 */ /* 0x000fe2000800063f */
[----:B------:R-:W0:Y:S11]  /*0310*/  FENCE.VIEW.ASYNC.S ;  /* 0x00000000000073c6 */ /* 0x000e360000000000 */
[----:B0-----:R0:W1:Y:S01]  /*0320*/  SYNCS.EXCH.64 URZ, [UR5], UR6 ;  /* 0x00000006053f75b2 */ /* 0x0010620008000100 */
[----:B------:R0:W2:Y:S01]  /*0330*/  SYNCS.EXCH.64 URZ, [UR5+0x90], UR8 ;  /* 0x00009008053f75b2 */ /* 0x0000a20008000100 */
[----:B------:R0:W3:Y:S01]  /*0340*/  SYNCS.EXCH.64 URZ, [UR5+0x8], UR6 ;  /* 0x00000806053f75b2 */ /* 0x0000e20008000100 */
[----:B------:R0:W4:Y:S01]  /*0350*/  SYNCS.EXCH.64 URZ, [UR5+0x98], UR8 ;  /* 0x00009808053f75b2 */ /* 0x0001220008000100 */
[----:B------:R0:W0:Y:S01]  /*0360*/  SYNCS.EXCH.64 URZ, [UR5+0x10], UR6 ;  /* 0x00001006053f75b2 */ /* 0x0000220008000100 */
        /* <DEDUP_REMOVED lines=31> */
[----:B-1234-:R-:W-:Y:S01]  /*0560*/  NOP ;  /* 0x0000000000007918 */ /* 0x01efe20000000000 */
.L_x_3:
[----:B0-----:R-:W-:Y:S05]  /*0570*/  BSYNC B0 ;  /* 0x0000000000007941 */ /* 0x001fea0003800000 */
.L_x_2:
[----:B------:R-:W0:Y:S01]  /*0580*/  SHFL.IDX PT, R5, R2, RZ, 0x1f ;  /* 0x00001fff02057589 */ /* 0x000e2200000e0000 */
[----:B------:R-:W-:Y:S01]  /*0590*/  ELECT P0, URZ, PT ;  /* 0x00000000003f782f */ /* 0x000fe20003800000 */
[----:B------:R-:W-:Y:S01]  /*05a0*/  NOP ;  /* 0x0000000000007918 */ /* 0x000fe20000000000 */
[----:B------:R-:W-:Y:S01]  /*05b0*/  ELECT P1, URZ, PT ;  /* 0x00000000003f782f */ /* 0x000fe20003820000 */
[----:B------:R-:W1:Y:S01]  /*05c0*/  SHFL.IDX PT, R4, R2, RZ, 0x1f ;  /* 0x00001fff02047589 */ /* 0x000e6200000e0000 */
[----:B------:R-:W-:Y:S01]  /*05d0*/  UMOV UR6, 0x20 ;  /* 0x0000002000067882 */ /* 0x000fe20000000000 */
[----:B------:R-:W-:Y:S01]  /*05e0*/  UMOV UR9, 0x80 ;  /* 0x0000008000097882 */ /* 0x000fe20000000000 */
[----:B------:R-:W-:Y:S01]  /*05f0*/  NOP ;  /* 0x0000000000007918 */ /* 0x000fe20000000000 */
[----:B------:R2:W3:Y:S01]  /*0600*/  SHFL.IDX PT, R12, R3, RZ, 0x1f ;  /* 0x00001fff030c7589 */ /* 0x0004e200000e0000 */
[----:B------:R-:W-:Y:S01]  /*0610*/  ULDC.64 UR52, c[0x0][0x208] ;  /* 0x0000820000347ab9 */ /* 0x000fe20000000a00 */
[----:B--2---:R-:W-:-:S04]  /*0620*/  SHF.R.S32.HI R3, RZ, 0x1f, R0 ;  /* 0x0000001fff037819 */ /* 0x004fc80000011400 */
[----:B------:R-:W-:Y:S02]  /*0630*/  LEA.HI R3, R3, R0, RZ, 0x7 ;  /* 0x0000000003037211 */ /* 0x000fe400078f38ff */
[----:B0-----:R-:W-:Y:S02]  /*0640*/  ISETP.NE.OR P0, PT, R5, RZ, !P0 ;  /* 0x000000ff0500720c */ /* 0x001fe40004705670 */
[----:B------:R-:W-:Y:S02]  /*0650*/  LOP3.LUT R3, R3, 0xffffff80, RZ, 0xc0, !PT ;  /* 0xffffff8003037812 */ /* 0x000fe400078ec0ff */
[----:B-1----:R-:W-:-:S03]  /*0660*/  ISETP.NE.OR P1, PT, R4, RZ, !P1 ;  /* 0x000000ff0400720c */ /* 0x002fc60004f25670 */
[----:B------:R-:W-:-:S06]  /*0670*/  IMAD.IADD R23, R0, 0x1, -R3 ;  /* 0x0000000100177824 */ /* 0x000fcc00078e0a03 */
[----:B------:R-:W-:-:S04]  /*0680*/  VOTEU.ALL UP0, P0 ;  /* 0x00000000003f7886 */ /* 0x000fc80000000000 */
[----:B------:R-:W-:Y:S01]  /*0690*/  VOTEU.ALL UP1, P1 ;  /* 0x00000000003f7886 */ /* 0x000fe20000820000 */
[----:B------:R-:W0:Y:S01]  /*06a0*/  @!UP0 S2UR UR8, SR_CgaCtaId ;  /* 0x00000000000889c3 */ /* 0x000e220000008800 */
[----:B------:R-:W-:Y:S01]  /*06b0*/  @!UP0 UMOV UR5, 0x400 ;  /* 0x0000040000058882 */ /* 0x000fe20000000000 */
[----:B------:R-:W-:-:S04]  /*06c0*/  @!UP0 UIADD3 UR6, -UR6, 0x100000, URZ ;  /* 0x0010000006068890 */ /* 0x000fc8000fffe13f */
[----:B------:R-:W-:Y:S02]  /*06d0*/  @!UP0 USHF.L.U32 UR7, UR6, 0xb, URZ ;  /* 0x0000000b06078899 */ /* 0x000fe4000800063f */
[----:B------:R-:W-:Y:S01]  /*06e0*/  @!UP0 USHF.L.U32 UR6, UR6, 0x1, URZ ;  /* 0x0000000106068899 */ /* 0x000fe2000800063f */
[----:B------:R-:W-:Y:S01]  /*06f0*/  @!UP1 UMOV UR10, 0x400 ;  /* 0x00000400000a9882 */ /* 0x000fe20000000000 */
[----:B------:R-:W-:Y:S01]  /*0700*/  VOTEU.ALL UP2, P1 ;  /* 0x00000000003f7886 */ /* 0x000fe20000840000 */
[----:B------:R-:W-:Y:S01]  /*0710*/  VOTEU.ALL UP3, P1 ;  /* 0x00000000003f7886 */ /* 0x000fe20000860000 */
[----:B------:R-:W-:Y:S01]  /*0720*/  VOTEU.ALL UP4, P1 ;  /* 0x00000000003f7886 */ /* 0x000fe20000880000 */
[----:B------:R-:W1:Y:S01]  /*0730*/  @!UP1 S2UR UR11, SR_CgaCtaId ;  /* 0x00000000000b99c3 */ /* 0x000e620000008800 */
[----:B------:R-:W-:Y:S01]  /*0740*/  VOTEU.ALL UP5, P1 ;  /* 0x00000000003f7886 */ /* 0x000fe200008a0000 */
[----:B------:R-:W-:Y:S01]  /*0750*/  ISETP.NE.AND P1, PT, RZ, UR13, PT ;  /* 0x0000000dff007c0c */ /* 0x000fe2000bf25270 */
[----:B0-----:R-:W-:-:S02]  /*0760*/  @!UP0 ULEA UR5, UR8, UR5, 0x18 ;  /* 0x0000000508058291 */ /* 0x001fc4000f8ec03f */
[----:B------:R-:W-:-:S04]  /*0770*/  @!UP1 UIADD3 UR8, -UR9, 0x100000, URZ ;  /* 0x0010000009089890 */ /* 0x000fc8000fffe13f */
[----:B------:R-:W-:Y:S02]  /*0780*/  @!UP1 USHF.L.U32 UR9, UR8, 0xb, URZ ;  /* 0x0000000b08099899 */ /* 0x000fe4000800063f */
[----:B------:R-:W-:Y:S01]  /*0790*/  @!UP1 USHF.L.U32 UR8, UR8, 0x1, URZ ;  /* 0x0000000108089899 */ /* 0x000fe2000800063f */
[----:B------:R-:W-:Y:S01]  /*07a0*/  VOTEU.ALL UP0, P0 ;  /* 0x00000000003f7886 */ /* 0x000fe20000000000 */
[----:B-1----:R-:W-:Y:S01]  /*07b0*/  @!UP1 ULEA UR10, UR11, UR10, 0x18 ;  /* 0x0000000a0b0a9291 */ /* 0x002fe2000f8ec03f */
[----:B------:R-:W-:Y:S01]  /*07c0*/  VOTEU.ALL UP1, P0 ;  /* 0x00000000003f7886 */ /* 0x000fe20000020000 */
[----:B------:R-:W0:Y:S02]  /*07d0*/  FENCE.VIEW.ASYNC.S ;  /* 0x00000000000073c6 */ /* 0x000e240000000000 */
[----:B0-----:R-:W0:Y:S02]  /*07e0*/  @!UP0 SYNCS.EXCH.64 URZ, [UR5+0x150], UR6 ;  /* 0x00015006053f85b2 */ /* 0x001e240008000100 */
[----:B------:R1:W0:Y:S01]  /*07f0*/  @!UP1 SYNCS.EXCH.64 URZ, [UR5+0x158], UR6 ;  /* 0x00015806053f95b2 */ /* 0x0002220008000100 */
[----:B------:R-:W-:Y:S01]  /*0800*/  NOP ;  /* 0x0000000000007918 */ /* 0x000fe20000000000 */
[----:B-1----:R-:W-:-:S02]  /*0810*/  ULDC.64 UR6, c[0x0][0x798] ;  /* 0x0001e60000067ab9 */ /* 0x002fc40000000a00 */
[----:B------:R-:W-:Y:S02]  /*0820*/  ISETP.NE.U32.AND P0, PT, RZ, UR6, PT ;  /* 0x00000006ff007c0c */ /* 0x000fe4000bf05070 */
[----:B------:R1:W0:Y:S02]  /*0830*/  @!UP2 SYNCS.EXCH.64 URZ, [UR10+0x130], UR8 ;  /* 0x000130080a3fa5b2 */ /* 0x0002240008000100 */
[----:B------:R-:W-:Y:S01]  /*0840*/  ISETP.NE.AND.EX P0, PT, RZ, UR7, PT, P0 ;  /* 0x00000007ff007c0c */ /* 0x000fe2000bf05300 */
[----:B------:R1:W0:Y:S01]  /*0850*/  @!UP3 SYNCS.EXCH.64 URZ, [UR10+0x138], UR8 ;  /* 0x000138080a3fb5b2 */ /* 0x0002220008000100 */
[----:B------:R1:W0:Y:S01]  /*0860*/  @!UP4 SYNCS.EXCH.64 URZ, [UR10+0x140], UR8 ;  /* 0x000140080a3fc5b2 */ /* 0x0002220008000100 */
[----:B------:R1:W0:Y:S01]  /*0870*/  @!UP5 SYNCS.EXCH.64 URZ, [UR10+0x148], UR8 ;  /* 0x000148080a3fd5b2 */ /* 0x0002220008000100 */
[----:B------:R-:W-:Y:S01]  /*0880*/  NOP ;  /* 0x0000000000007918 */ /* 0x000fe20000000000 */
[----:B0-----:R-:W-:Y:S08]  /*0890*/  BAR.SYNC.DEFER_BLOCKING 0x0 ;  /* 0x0000000000007b1d */ /* 0x001ff00000010000 */
[----:B-1-3--:R-:W-:Y:S05]  /*08a0*/  @!P0 BRA `(.L_x_4) ;  /* 0x00000000001c8947 */ /* 0x00afea0003800000 */
[----:B------:R-:W0:Y:S02]  /*08b0*/  LDC.64 R2, c[0x0][0x798] ;  /* 0x0001e600ff027b82 */ /* 0x000e240000000a00 */
[----:B0-----:R-:W2:Y:S02]  /*08c0*/  LDG.E.64 R2, desc[UR52][R2.64] ;  /* 0x0000003402027981 */ /* 0x001ea4000c1e1b00 */
[----:B--2---:R-:W-:-:S04]  /*08d0*/  ISETP.NE.U32.AND P0, PT, R2, RZ, PT ;  /* 0x000000ff0200720c */ /* 0x004fc80003f05070 */
[----:B------:R-:W-:-:S13]  /*08e0*/  ISETP.NE.AND.EX P0, PT, R3, RZ, PT, P0 ;  /* 0x000000ff0300720c */ /* 0x000fda0003f05300 */
[----:B------:R-:W-:Y:S05]  /*08f0*/  @!P0 BRA `(.L_x_4) ;  /* 0x0000000000088947 */ /* 0x000fea0003800000 */
[----:B------:R1:W5:Y:S01]  /*0900*/  LD.E R56, desc[UR52][R2.64] ;  /* 0x0000003402387980 */ /* 0x000362000c101900 */
[----:B------:R-:W-:Y:S05]  /*0910*/  BRA `(.L_x_5) ;  /* 0x0000000000247947 */ /* 0x000fea0003800000 */
.L_x_4:
[----:B------:R-:W-:Y:S02]  /*0920*/  ULDC.64 UR6, c[0x0][0x788] ;  /* 0x0001e20000067ab9 */ /* 0x000fe40000000a00 */
[----:B------:R-:W-:-:S04]  /*0930*/  ISETP.NE.U32.AND P0, PT, RZ, UR6, PT ;  /* 0x00000006ff007c0c */ /* 0x000fc8000bf05070 */
[----:B------:R-:W-:-:S13]  /*0940*/  ISETP.NE.AND.EX P0, PT, RZ, UR7, PT, P0 ;  /* 0x00000007ff007c0c */ /* 0x000fda000bf05300 */
[----:B------:R-:W-:Y:S05]  /*0950*/  @!P0 BRA `(.L_x_6) ;  /* 0x00000000000c8947 */ /* 0x000fea0003800000 */
[----:B------:R-:W0:Y:S02]  /*0960*/  LDC.64 R56, c[0x0][0x788] ;  /* 0x0001e200ff387b82 */ /* 0x000e240000000a00 */
[----:B0-----:R0:W5:Y:S01]  /*0970*/  LDG.E R56, desc[UR52][R56.64] ;  /* 0x0000003438387981 */ /* 0x001162000c1e1900 */
[----:B------:R-:W-:Y:S05]  /*0980*/  BRA `(.L_x_5) ;  /* 0x0000000000087947 */ /* 0x000fea0003800000 */
.L_x_6:
[----:B------:R-:W-:Y:S02]  /*0990*/  ULDC UR5, c[0x0][0x780] ;  /* 0x0001e00000057ab9 */ /* 0x000fe40000000800 */
[----:B------:R-:W-:-:S07]  /*09a0*/  IMAD.U32 R56, RZ, RZ, UR5 ;  /* 0x00000005ff387e24 */ /* 0x000fce000f8e00ff */
.L_x_5:
[----:B------:R-:W-:Y:S02]  /*09b0*/  ULDC.64 UR6, c[0x0][0x7a0] ;  /* 0x0001e80000067ab9 */ /* 0x000fe40000000a00 */
[----:B------:R-:W-:-:S04]  /*09c0*/  ISETP.NE.U32.AND P0, PT, RZ, UR6, PT ;  /* 0x00000006ff007c0c */ /* 0x000fc8000bf05070 */
[----:B------:R-:W-:-:S13]  /*09d0*/  ISETP.NE.AND.EX P0, PT, RZ, UR7, PT, P0 ;  /* 0x00000007ff007c0c */ /* 0x000fda000bf05300 */
[----:B------:R-:W-:Y:S05]  /*09e0*/  @!P0 BRA `(.L_x_7) ;  /* 0x00000000001c8947 */ /* 0x000fea0003800000 */
[----:B-1----:R-:W1:Y:S02]  /*09f0*/  LDC.64 R2, c[0x0][0x7a0] ;  /* 0x0001e800ff027b82 */ /* 0x002e640000000a00 */
[----:B-1----:R-:W2:Y:S02]  /*0a00*/  LDG.E.64 R2, desc[UR52][R2.64] ;  /* 0x0000003402027981 */ /* 0x002ea4000c1e1b00 */
[----:B--2---:R-:W-:-:S04]  /*0a10*/  ISETP.NE.U32.AND P0, PT, R2, RZ, PT ;  /* 0x000000ff0200720c */ /* 0x004fc80003f05070 */
[----:B------:R-:W-:-:S13]  /*0a20*/  ISETP.NE.AND.EX P0, PT, R3, RZ, PT, P0 ;  /* 0x000000ff0300720c */ /* 0x000fda0003f05300 */
[----:B------:R-:W-:Y:S05]  /*0a30*/  @!P0 BRA `(.L_x_7) ;  /* 0x0000000000088947 */ /* 0x000fea0003800000 */
[----:B0-----:R2:W5:Y:S01]  /*0a40*/  LD.E R57, desc[UR52][R2.64] ;  /* 0x0000003402397980 */ /* 0x001562000c101900 */
[----:B------:R-:W-:Y:S05]  /*0a50*/  BRA `(.L_x_8) ;  /* 0x0000000000247947 */ /* 0x000fea0003800000 */
.L_x_7:
[----:B------:R-:W-:Y:S02]  /*0a60*/  ULDC.64 UR6, c[0x0][0x790] ;  /* 0x0001e40000067ab9 */ /* 0x000fe40000000a00 */
[----:B------:R-:W-:-:S04]  /*0a70*/  ISETP.NE.U32.AND P0, PT, RZ, UR6, PT ;  /* 0x00000006ff007c0c */ /* 0x000fc8000bf05070 */
[----:B------:R-:W-:-:S13]  /*0a80*/  ISETP.NE.AND.EX P0, PT, RZ, UR7, PT, P0 ;  /* 0x00000007ff007c0c */ /* 0x000fda000bf05300 */
[----:B------:R-:W-:Y:S05]  /*0a90*/  @!P0 BRA `(.L_x_9) ;  /* 0x00000000000c8947 */ /* 0x000fea0003800000 */
[----:B-1----:R-:W0:Y:S02]  /*0aa0*/  LDC.64 R2, c[0x0][0x790] ;  /* 0x0001e400ff027b82 */ /* 0x002e240000000a00 */
[----:B0-----:R0:W5:Y:S01]  /*0ab0*/  LDG.E R57, desc[UR52][R2.64] ;  /* 0x0000003402397981 */ /* 0x001162000c1e1900 */
[----:B------:R-:W-:Y:S05]  /*0ac0*/  BRA `(.L_x_8) ;  /* 0x0000000000087947 */ /* 0x000fea0003800000 */
.L_x_9:
[----:B------:R-:W-:Y:S02]  /*0ad0*/  ULDC UR5, c[0x0][0x784] ;  /* 0x0001e10000057ab9 */ /* 0x000fe40000000800 */
[----:B0-----:R-:W-:-:S07]  /*0ae0*/  IMAD.U32 R57, RZ, RZ, UR5 ;  /* 0x00000005ff397e24 */ /* 0x001fce000f8e00ff */
.L_x_8:
[----:B012---:R-:W0:Y:S01]  /*0af0*/  LDC R2, c[0x0][0x85c] ;  /* 0x00021700ff027b82 */ /* 0x007e220000000800 */
[----:B------:R-:W1:Y:S01]  /*0b00*/  S2R R13, SR_CTAID.Y ;  /* 0x00000000000d7919 */ /* 0x000e620000002600 */
[----:B------:R-:W-:Y:S01]  /*0b10*/  UISETP.NE.AND UP0, UPT, UR13, 0x2, UPT ;  /* 0x000000020d00788c */ /* 0x000fe2000bf05270 */
[----:B------:R-:W-:Y:S01]  /*0b20*/  IMAD.MOV.U32 R5, RZ, RZ, RZ ;  /* 0x000000ffff057224 */ /* 0x000fe200078e00ff */
[----:B------:R-:W-:Y:S01]  /*0b30*/  ULDC UR5, c[0x0][0x28c] ;  /* 0x0000a30000057ab9 */ /* 0x000fe20000000800 */
[----:B------:R-:W2:Y:S01]  /*0b40*/  S2R R4, SR_CTAID.X ;  /* 0x0000000000047919 */ /* 0x000ea20000002500 */
[----:B------:R-:W-:Y:S01]  /*0b50*/  UIADD3 UR5, UR5, 0x7f, URZ ;  /* 0x0000007f05057890 */ /* 0x000fe2000fffe03f */
[----:B------:R-:W-:Y:S01]  /*0b60*/  LOP3.LUT R26, R26, 0xfffffffd, RZ, 0xc0, !PT ;  /* 0xfffffffd1a1a7812 */ /* 0x000fe200078ec0ff */
[----:B------:R-:W-:Y:S01]  /*0b70*/  UMOV UR36, URZ ;  /* 0x0000003f00247c82 */ /* 0x000fe20008000000 */
[----:B------:R-:W-:Y:S01]  /*0b80*/  PLOP3.LUT P0, PT, PT, PT, UP0, 0x80, 0x0 ;  /* 0x000000000000781c */ /* 0x000fe20003f0f008 */
[----:B------:R-:W-:Y:S01]  /*0b90*/  USHF.R.S32.HI UR8, URZ, 0x1f, UR5 ;  /* 0x0000001f3f087899 */ /* 0x000fe20008011405 */
[----:B------:R-:W-:Y:S01]  /*0ba0*/  UMOV UR37, URZ ;  /* 0x0000003f00257c82 */ /* 0x000fe20008000000 */
[----:B------:R-:W-:-:S02]  /*0bb0*/  ULDC.64 UR10, c[0x0][0x850] ;  /* 0x00021400000a7ab9 */ /* 0x000fc40000000a00 */
[----:B------:R-:W-:-:S04]  /*0bc0*/  ULEA.HI UR8, UR8, UR5, URZ, 0x7 ;  /* 0x0000000508087291 */ /* 0x000fc8000f8f383f */
[----:B------:R-:W-:Y:S01]  /*0bd0*/  USHF.R.S32.HI UR39, URZ, 0x7, UR8 ;  /* 0x000000073f277899 */ /* 0x000fe20008011408 */
[----:B0-----:R-:W-:-:S13]  /*0be0*/  ISETP.NE.AND P2, PT, R2, 0x1, PT ;  /* 0x000000010200780c */ /* 0x001fda0003f45270 */
[----:B------:R-:W2:Y:S01]  /*0bf0*/  @P2 LDC R17, c[0x0][0x10] ;  /* 0x00000400ff112b82 */ /* 0x000ea20000000800 */
[----:B-1----:R-:W-:Y:S01]  /*0c00*/  @P2 IMAD.MOV.U32 R6, RZ, RZ, R13 ;  /* 0x000000ffff062224 */ /* 0x002fe200078e000d */
[----:B------:R-:W-:Y:S01]  /*0c10*/  @P2 LOP3.LUT R26, R26, 0x2, RZ, 0xfc, !PT ;  /* 0x000000021a1a2812 */ /* 0x000fe200078efcff */
[----:B------:R-:W-:-:S05]  /*0c20*/  @P2 IMAD.MOV.U32 R7, RZ, RZ, RZ ;  /* 0x000000ffff072224 */ /* 0x000fca00078e00ff */
[----:B------:R-:W0:Y:S01]  /*0c30*/  @!P2 LDC R3, c[0x0][0xc] ;  /* 0x00000300ff03ab82 */ /* 0x000e220000000800 */
[----:B------:R-:W-:Y:S01]  /*0c40*/  ULDC UR6, c[0x0][0xc] ;  /* 0x0000030000067ab9 */ /* 0x000fe20000000800 */
[----:B------:R-:W-:Y:S01]  /*0c50*/  ULDC UR7, c[0x0][0x10] ;  /* 0x0000040000077ab9 */ /* 0x000fe20000000800 */
[----:B------:R-:W-:Y:S01]  /*0c60*/  ULDC UR5, c[0x0][0x14] ;  /* 0x0000050000057ab9 */ /* 0x000fe20000000800 */
[----:B------:R-:W-:-:S04]  /*0c70*/  UIMAD.WIDE.U32 UR6, UR6, UR7, URZ ;  /* 0x00000007060672a5 */ /* 0x000fc8000f8e003f */
[----:B------:R-:W-:Y:S02]  /*0c80*/  UIMAD.WIDE.U32 UR50, UR6, UR5, URZ ;  /* 0x00000005063272a5 */ /* 0x000fe4000f8e003f */
[----:B------:R-:W-:-:S04]  /*0c90*/  UIMAD UR40, UR7, UR5, URZ ;  /* 0x00000005072872a4 */ /* 0x000fc8000f8e023f */
[----:B------:R-:W-:Y:S01]  /*0ca0*/  UIADD3 UR40, UR51, UR40, URZ ;  /* 0x0000002833287290 */ /* 0x000fe2000fffe03f */
[----:B--2---:R-:W-:-:S04]  /*0cb0*/  @P2 IMAD.WIDE.U32 R16, R4, R17, R6 ;  /* 0x0000001104102225 */ /* 0x004fc800078e0006 */
[----:B0-----:R-:W-:-:S04]  /*0cc0*/  @!P2 IMAD.WIDE.U32 R6, R3, R13, R4 ;  /* 0x0000000d0306a225 */ /* 0x001fc800078e0004 */
[----:B------:R-:W-:Y:S02]  /*0cd0*/  @P2 IMAD.MOV.U32 R3, RZ, RZ, RZ ;  /* 0x000000ffff032224 */ /* 0x000fe400078e00ff */
[----:B------:R-:W-:Y:S02]  /*0ce0*/  @!P2 IMAD.MOV.U32 R16, RZ, RZ, R6 ;  /* 0x000000ffff10a224 */ /* 0x000fe400078e0006 */
[----:B------:R-:W-:Y:S02]  /*0cf0*/  @P2 IMAD.IADD R17, R17, 0x1, R3 ;  /* 0x0000000111112824 */ /* 0x000fe400078e0203 */
[----:B------:R-:W-:Y:S01]  /*0d00*/  @!P2 IMAD.MOV.U32 R17, RZ, RZ, R7 ;  /* 0x000000ffff11a224 */ /* 0x000fe200078e0007 */
[----:B------:R-:W-:Y:S06]  /*0d10*/  @P0 BRA `(.L_x_10) ;  /* 0x0000000000200947 */ /* 0x000fec0003800000 */
[----:B------:R-:W-:Y:S01]  /*0d20*/  UISETP.GE.U32.AND UP0, UPT, UR39, 0x12, UPT ;  /* 0x000000122700788c */ /* 0x000fe2000bf06070 */
[----:B------:R-:W-:Y:S01]  /*0d30*/  IADD3 R16, P0, R16, UR50, RZ ;  /* 0x0000003210107c10 */ /* 0x000fe2000ff1e0ff */
[----:B------:R-:W-:Y:S01]  /*0d40*/  UIMAD.WIDE.U32 UR6, UR39, 0x38e38e39, URZ ;  /* 0x38e38e39270678a5 */ /* 0x000fe2000f8e003f */
[----:B------:R-:W-:Y:S02]  /*0d50*/  UMOV UR37, URZ ;  /* 0x0000003f00257c82 */ /* 0x000fe40008000000 */
[----:B------:R-:W-:Y:S01]  /*0d60*/  IADD3.X R17, R17, UR40, RZ, P0, !PT ;  /* 0x0000002811117c10 */ /* 0x000fe200087fe4ff */
[----:B------:R-:W-:-:S04]  /*0d70*/  USHF.R.U32.HI UR6, URZ, 0x2, UR7 ;  /* 0x000000023f067899 */ /* 0x000fc80008011607 */
[----:B------:R-:W-:Y:S02]  /*0d80*/  UIMAD UR36, UR6, -0x12, UR39 ;  /* 0xffffffee062478a4 */ /* 0x000fe4000f8e0227 */
[----:B------:R-:W-:-:S12]  /*0d90*/  @UP0 ULOP3.LUT UR37, UR6, 0x1, URZ, 0xc0, !UPT ;  /* 0x0000000106250892 */ /* 0x000fd8000f8ec03f */
.L_x_10:
[----:B------:R-:W-:Y:S01]  /*0da0*/  ISETP.GE.U32.AND P0, PT, R16, UR10, PT ;  /* 0x0000000a10007c0c */ /* 0x000fe2000bf06070 */
[----:B------:R-:W-:Y:S01]  /*0db0*/  IMAD.MOV.U32 R22, RZ, RZ, -0x1 ;  /* 0xffffffffff167424 */ /* 0x000fe200078e00ff */
[----:B------:R-:W-:Y:S01]  /*0dc0*/  PRMT R3, RZ, 0x7610, R3 ;  /* 0x00007610ff037816 */ /* 0x000fe20000000003 */
[----:B------:R-:W-:Y:S01]  /*0dd0*/  IMAD.MOV.U32 R19, RZ, RZ, -0x1 ;  /* 0xffffffffff137424 */ /* 0x000fe200078e00ff */
[----:B------:R-:W-:Y:S01]  /*0de0*/  ISETP.GE.U32.AND.EX P0, PT, R17, UR11, PT, P0 ;  /* 0x0000000b11007c0c */ /* 0x000fe2000bf06100 */
[----:B------:R-:W-:-:S12]  /*0df0*/  IMAD.MOV.U32 R18, RZ, RZ, -0x1 ;  /* 0xffffffffff127424 */ /* 0x000fd800078e00ff */
[----:B------:R-:W-:Y:S05]  /*0e00*/  @P0 BRA `(.L_x_11) ;  /* 0x0000000400580947 */ /* 0x000fea0003800000 */
[----:B------:R-:W0:Y:S01]  /*0e10*/  LDC.64 R18, c[0x0][0x828] ;  /* 0x00020a00ff127b82 */ /* 0x000e220000000a00 */
[----:B------:R-:W-:Y:S02]  /*0e20*/  IMAD.MOV.U32 R6, RZ, RZ, R16 ;  /* 0x000000ffff067224 */ /* 0x000fe400078e0010 */
[----:B------:R-:W-:-:S05]  /*0e30*/  IMAD.MOV.U32 R7, RZ, RZ, R17 ;  /* 0x000000ffff077224 */ /* 0x000fca00078e0011 */
[----:B------:R-:W1:Y:S08]  /*0e40*/  LDC R14, c[0x0][0x830] ;  /* 0x00020c00ff0e7b82 */ /* 0x000e700000000800 */
[----:B------:R-:W2:Y:S01]  /*0e50*/  LDC.64 R20, c[0x0][0x820] ;  /* 0x00020800ff147b82 */ /* 0x000ea20000000a00 */
[----:B0-----:R-:W-:-:S04]  /*0e60*/  ISETP.NE.U32.AND P0, PT, R18, RZ, PT ;  /* 0x000000ff1200720c */ /* 0x001fc80003f05070 */
[----:B------:R-:W-:-:S13]  /*0e70*/  ISETP.NE.AND.EX P0, PT, R19, RZ, PT, P0 ;  /* 0x000000ff1300720c */ /* 0x000fda0003f05300 */
[----:B-12---:R-:W-:Y:S05]  /*0e80*/  @!P0 BRA `(.L_x_12) ;  /* 0x0000000000288947 */ /* 0x006fea0003800000 */
[----:B------:R-:W0:Y:S02]  /*0e90*/  LDC R3, c[0x0][0x834] ;  /* 0x00020d00ff037b82 */ /* 0x000e240000000800 */
[----:B0-----:R-:W-:-:S05]  /*0ea0*/  IADD3 R3, P0, R16, R3, RZ ;  /* 0x0000000310037210 */ /* 0x001fca0007f1e0ff */
[----:B------:R-:W-:-:S04]  /*0eb0*/  IMAD.X R15, RZ, RZ, R17, P0 ;  /* 0x000000ffff0f7224 */ /* 0x000fc800000e0611 */
[----:B------:R-:W-:-:S04]  /*0ec0*/  IMAD.WIDE.U32 R6, R15, R18, RZ ;  /* 0x000000120f067225 */ /* 0x000fc800078e00ff */
[----:B------:R-:W-:-:S04]  /*0ed0*/  IMAD.WIDE.U32 R8, P0, R3, R19, R6 ;  /* 0x0000001303087225 */ /* 0x000fc80007800006 */
[----:B------:R-:W-:-:S04]  /*0ee0*/  IMAD.WIDE.U32 R6, R3, R18, RZ ;  /* 0x0000001203067225 */ /* 0x000fc800078e00ff */
[----:B------:R-:W-:Y:S01]  /*0ef0*/  IMAD.X R11, RZ, RZ, RZ, P0 ;  /* 0x000000ffff0b7224 */ /* 0x000fe200000e06ff */
[----:B------:R-:W-:Y:S01]  /*0f00*/  IADD3 RZ, P0, R7, R8, RZ ;  /* 0x0000000807ff7210 */ /* 0x000fe20007f1e0ff */
[----:B------:R-:W-:-:S04]  /*0f10*/  IMAD.MOV.U32 R10, RZ, RZ, R9 ;  /* 0x000000ffff0a7224 */ /* 0x000fc800078e0009 */
[----:B------:R-:W-:-:S08]  /*0f20*/  IMAD.WIDE.U32.X R6, R15, R19, R10, P0 ;  /* 0x000000130f067225 */ /* 0x000fd000000e040a */
.L_x_12:
[-CC-:B------:R-:W-:Y:S01]  /*0f30*/  SHF.R.U64 R29, R6, R14.reuse, R7.reuse ;  /* 0x0000000e061d7219 */ /* 0x180fe20000001207 */
[----:B------:R-:W0:Y:S01]  /*0f40*/  LDC R10, c[0x0][0x818] ;  /* 0x00020600ff0a7b82 */ /* 0x000e220000000800 */
[----:B------:R-:W-:Y:S01]  /*0f50*/  SHF.R.U32.HI R5, RZ, R14, R7 ;  /* 0x0000000eff057219 */ /* 0x000fe20000011607 */
[----:B------:R-:W-:Y:S01]  /*0f60*/  ULDC UR5, c[0x0][0x150] ;  /* 0x0000540000057ab9 */ /* 0x000fe20000000800 */
[----:B------:R-:W-:Y:S02]  /*0f70*/  IADD3 R9, P0, RZ, -R29, RZ ;  /* 0x8000001dff097210 */ /* 0x000fe40007f1e0ff */
[----:B------:R-:W-:-:S03]  /*0f80*/  I2FP.F32.U32 R3, R4 ;  /* 0x0000000400037245 */ /* 0x000fc60000201000 */
[----:B------:R-:W1:Y:S01]  /*0f90*/  LDC.64 R24, c[0x0][0x840] ;  /* 0x00021000ff187b82 */ /* 0x000e620000000a00 */
[----:B------:R-:W-:Y:S02]  /*0fa0*/  IMAD.X R11, RZ, RZ, ~R5, P0 ;  /* 0x000000ffff0b7224 */ /* 0x000fe400000e0e05 */
[----:B------:R-:W-:Y:S01]  /*0fb0*/  FMUL R3, R3, UR5 ;  /* 0x0000000503037c20 */ /* 0x000fe20008400000 */
[----:B------:R-:W-:Y:S01]  /*0fc0*/  IMAD.WIDE.U32 R6, R9, R20, R16 ;  /* 0x0000001409067225 */ /* 0x000fe200078e0010 */
[----:B------:R-:W-:-:S03]  /*0fd0*/  ULDC UR5, c[0x0][0x154] ;  /* 0x0000550000057ab9 */ /* 0x000fc60000000800 */
[----:B------:R-:W-:Y:S01]  /*0fe0*/  IMAD R8, R11, R20, RZ ;  /* 0x000000140b087224 */ /* 0x000fe200078e02ff */
[----:B------:R-:W2:Y:S01]  /*0ff0*/  LDC R5, c[0x0][0x144] ;  /* 0x00005100ff057b82 */ /* 0x000ea20000000800 */
[----:B------:R-:W3:Y:S02]  /*1000*/  F2I.U32.TRUNC.NTZ R3, R3 ;  /* 0x0000000300037305 */ /* 0x000ee4000020f000 */
[----:B------:R-:W-:-:S04]  /*1010*/  IMAD R9, R9, R21, R8 ;  /* 0x0000001509097224 */ /* 0x000fc800078e0208 */
[----:B------:R-:W-:Y:S01]  /*1020*/  IMAD.IADD R7, R7, 0x1, R9 ;  /* 0x0000000107077824 */ /* 0x000fe200078e0209 */
[----:B------:R-:W4:Y:S01]  /*1030*/  LDC R14, c[0x0][0x808] ;  /* 0x00020200ff0e7b82 */ /* 0x000f220000000800 */
[----:B------:R-:W-:-:S03]  /*1040*/  IMAD.MOV.U32 R9, RZ, RZ, -0x1 ;  /* 0xffffffffff097424 */ /* 0x000fc600078e00ff */
[-C--:B0-----:R-:W-:Y:S02]  /*1050*/  SHF.R.U64 R20, R6, R10.reuse, R7 ;  /* 0x0000000a06147219 */ /* 0x081fe40000001207 */
[----:B------:R-:W-:Y:S02]  /*1060*/  I2FP.F32.U32 R6, R13 ;  /* 0x0000000d00067245 */ /* 0x000fe40000201000 */
[----:B------:R-:W0:Y:S01]  /*1070*/  LDC R22, c[0x0][0x858] ;  /* 0x00021600ff167b82 */ /* 0x000e220000000800 */
[----:B-1----:R-:W-:Y:S01]  /*1080*/  ISETP.NE.U32.AND P0, PT, R24, RZ, PT ;  /* 0x000000ff1800720c */ /* 0x002fe20003f05070 */
[----:B---3--:R-:W-:Y:S01]  /*1090*/  IMAD.MOV R8, RZ, RZ, -R3 ;  /* 0x000000ffff087224 */ /* 0x008fe200078e0a03 */
[----:B------:R-:W-:Y:S01]  /*10a0*/  SHF.R.U32.HI R7, RZ, R10, R7 ;  /* 0x0000000aff077219 */ /* 0x000fe20000011607 */
[----:B------:R-:W-:Y:S01]  /*10b0*/  FMUL R6, R6, UR5 ;  /* 0x0000000506067c20 */ /* 0x000fe20008400000 */
[----:B------:R-:W-:-:S03]  /*10c0*/  ISETP.NE.AND.EX P0, PT, R25, RZ, PT, P0 ;  /* 0x000000ff1900720c */ /* 0x000fc60003f05300 */
[----:B------:R-:W1:Y:S01]  /*10d0*/  LDC R18, c[0x0][0x148] ;  /* 0x00005200ff127b82 */ /* 0x000e620000000800 */
[----:B--2---:R-:W-:-:S07]  /*10e0*/  IMAD R3, R5, R8, R4 ;  /* 0x0000000805037224 */ /* 0x004fce00078e0204 */
[----:B------:R-:W2:Y:S01]  /*10f0*/  LDC R19, c[0x0][0x800] ;  /* 0x00020000ff137b82 */ /* 0x000ea20000000800 */
[-CC-:B----4-:R-:W-:Y:S02]  /*1100*/  SHF.R.U64 R30, R20, R14.reuse, R7.reuse ;  /* 0x0000000e141e7219 */ /* 0x190fe40000001207 */
[----:B------:R-:W-:Y:S01]  /*1110*/  SHF.R.U32.HI R5, RZ, R14, R7 ;  /* 0x0000000eff057219 */ /* 0x000fe20000011607 */
[----:B------:R-:W-:Y:S01]  /*1120*/  IMAD.MOV.U32 R7, RZ, RZ, 0x1 ;  /* 0x00000001ff077424 */ /* 0x000fe200078e00ff */
[----:B------:R3:W4:Y:S03]  /*1130*/  F2I.U32.TRUNC.NTZ R14, R6 ;  /* 0x00000006000e7305 */ /* 0x000726000020f000 */
[----:B------:R-:W1:Y:S01]  /*1140*/  LDC R21, c[0x0][0x848] ;  /* 0x00021200ff157b82 */ /* 0x000e620000000800 */
[-C--:B0-----:R-:W-:Y:S02]  /*1150*/  SHF.L.U32 R4, R9, R22.reuse, RZ ;  /* 0x0000001609047219 */ /* 0x081fe400000006ff */
[----:B------:R-:W-:-:S02]  /*1160*/  SHF.R.U64 R32, R30, R22, R5 ;  /* 0x000000161e207219 */ /* 0x000fc40000001205 */
[----:B------:R-:W-:Y:S02]  /*1170*/  LOP3.LUT R11, RZ, R4, RZ, 0x33, !PT ;  /* 0x00000004ff0b7212 */ /* 0x000fe400078e33ff */
[-C--:B------:R-:W-:Y:S01]  /*1180*/  SHF.R.U32.HI R5, RZ, R22.reuse, R5 ;  /* 0x00000016ff057219 */ /* 0x080fe20000011605 */
[----:B------:R-:W0:Y:S01]  /*1190*/  LDC R27, c[0x0][0x838] ;  /* 0x00020e00ff1b7b82 */ /* 0x000e220000000800 */
[----:B------:R-:W-:Y:S01]  /*11a0*/  SHF.L.U32 R10, R7, R22, RZ ;  /* 0x00000016070a7219 */ /* 0x000fe200000006ff */
[----:B------:R-:W-:-:S06]  /*11b0*/  IMAD.MOV.U32 R4, RZ, RZ, R32 ;  /* 0x000000ffff047224 */ /* 0x000fcc00078e0020 */
[----:B------:R-:W0:Y:S01]  /*11c0*/  LDC R28, c[0x0][0x810] ;  /* 0x00020400ff1c7b82 */ /* 0x000e220000000800 */
[----:B---34-:R-:W-:Y:S05]  /*11d0*/  @!P0 BRA `(.L_x_13) ;  /* 0x0000000000288947 */ /* 0x018fea0003800000 */
[----:B------:R-:W3:Y:S02]  /*11e0*/  LDC R9, c[0x0][0x84c] ;  /* 0x00021300ff097b82 */ /* 0x000ee40000000800 */
[----:B---3--:R-:W-:-:S05]  /*11f0*/  IADD3 R9, P0, R32, R9, RZ ;  /* 0x0000000920097210 */ /* 0x008fca0007f1e0ff */
        /* <DEDUP_REMOVED lines=8> */
.L_x_13:
[----:B-1----:R-:W-:Y:S01]  /*1280*/  SHF.R.U64 R4, R4, R21, R5 ;  /* 0x0000001504047219 */ /* 0x002fe20000001205 */
[----:B--2---:R-:W-:Y:S01]  /*1290*/  VIADD R5, R19, 0xffffffff ;  /* 0xffffffff13057836 */ /* 0x004fe20000000000 */
[----:B------:R-:W-:Y:S01]  /*12a0*/  LOP3.LUT R11, R30, R11, RZ, 0xc0, !PT ;  /* 0x0000000b1e0b7212 */ /* 0x000fe200078ec0ff */
[----:B------:R-:W-:Y:S02]  /*12b0*/  IMAD.MOV R14, RZ, RZ, -R14 ;  /* 0x000000ffff0e7224 */ /* 0x000fe400078e0a0e */
[----:B------:R-:W-:Y:S01]  /*12c0*/  IMAD.MOV R6, RZ, RZ, -R4 ;  /* 0x000000ffff067224 */ /* 0x000fe200078e0a04 */
[----:B------:R-:W-:Y:S01]  /*12d0*/  LOP3.LUT R5, R20, R5, RZ, 0xc0, !PT ;  /* 0x0000000514057212 */ /* 0x000fe200078ec0ff */
[----:B------:R-:W-:Y:S02]  /*12e0*/  IMAD R10, R10, R4, R11 ;  /* 0x000000040a0a7224 */ /* 0x000fe400078e020b */
[----:B------:R-:W-:Y:S02]  /*12f0*/  @P2 IMAD R3, R18, R14, R13 ;  /* 0x0000000e12032224 */ /* 0x000fe400078e020d */
[----:B0-----:R-:W-:-:S02]  /*1300*/  IMAD R4, R6, R27, R32 ;  /* 0x0000001b06047224 */ /* 0x001fc400078e0220 */
[----:B------:R-:W-:Y:S02]  /*1310*/  IMAD R22, R10, R28, R3 ;  /* 0x0000001c0a167224 */ /* 0x000fe400078e0203 */
[----:B------:R-:W-:Y:S02]  /*1320*/  IMAD R5, R4, R19, R5 ;  /* 0x0000001304057224 */ /* 0x000fe400078e0205 */
[----:B------:R-:W-:Y:S02]  /*1330*/  IMAD.MOV.U32 R3, RZ, RZ, 0x1 ;  /* 0x00000001ff037424 */ /* 0x000fe400078e00ff */
[----:B------:R-:W-:Y:S01]  /*1340*/  IMAD.MOV.U32 R18, RZ, RZ, R29 ;  /* 0x000000ffff127224 */ /* 0x000fe200078e001d */
[----:B------:R-:W-:Y:S02]  /*1350*/  SEL R19, R5, R22, !P2 ;  /* 0x0000001605137207 */ /* 0x000fe40005000000 */
[----:B------:R-:W-:-:S07]  /*1360*/  SEL R22, R22, R5, !P2 ;  /* 0x0000000516167207 */ /* 0x000fce0005000000 */
.L_x_11:
[----:B------:R-:W-:Y:S05]  /*1370*/  @!P1 BRA `(.L_x_14) ;  /* 0x0000005800b49947 */ /* 0x000fea0003800000 */
[----:B------:R-:W-:-:S06]  /*1380*/  UISETP.GT.U32.AND UP0, UPT, UR12, 0x1, UPT ;  /* 0x000000010c00788c */ /* 0x000fcc000bf04070 */
[----:B------:R-:W-:-:S13]  /*1390*/  PLOP3.LUT P0, PT, PT, PT, UP0, 0x80, 0x0 ;  /* 0x000000000000781c */ /* 0x000fda0003f0f008 */
[----:B------:R-:W-:Y:S05]  /*13a0*/  @P0 EXIT ;  /* 0x000000000000094d */ /* 0x000fea0003800000 */
.L_x_15:
[----:B------:R-:W-:-:S08]  /*13b0*/  NOP ;  /* 0x0000000000007918 */ /* 0x000fd00000000000 */
[----:B------:R-:W0:Y:S02]  /*13c0*/  USETMAXREG.TRY_ALLOC.CTAPOOL UP0, 0xe8 ;  /* 0x000000e8000079c8 */ /* 0x000e240008000600 */
[----:B0-----:R-:W-:-:S13]  /*13d0*/  PLOP3.LUT P0, PT, PT, PT, UP0, 0x80, 0x0 ;  /* 0x000000000000781c */ /* 0x001fda0003f0f008 */
[----:B------:R-:W-:Y:S05]  /*13e0*/  @!P0 BRA `(.L_x_15) ;  /* 0xfffffffc00f08947 */ /* 0x000fea000383ffff */
[----:B------:R-:W-:-:S13]  /*13f0*/  LOP3.LUT P0, RZ, R3, 0xff, RZ, 0xc0, !PT ;  /* 0x000000ff03ff7812 */ /* 0x000fda000780c0ff */
[----:B------:R-:W-:Y:S05]  /*1400*/  @!P0 EXIT ;  /* 0x000000000000894d */ /* 0x000fea0003800000 */
[----:B------:R-:W-:Y:S01]  /*1410*/  SHF.R.S32.HI R0, RZ, 0x1f, R23 ;  /* 0x0000001fff007819 */ /* 0x000fe20000011417 */
[----:B------:R-:W-:Y:S01]  /*1420*/  VIADD R12, R12, 0xffffffff ;  /* 0xffffffff0c0c7836 */ /* 0x000fe20000000000 */
[----:B------:R-:W0:Y:S01]  /*1430*/  S2UR UR4, SR_CgaCtaId ;  /* 0x00000000000479c3 */ /* 0x000e220000008800 */
[----:B------:R-:W-:Y:S01]  /*1440*/  UMOV UR42, 0x400 ;  /* 0x00000400002a7882 */ /* 0x000fe20000000000 */
[CC--:B------:R-:W-:Y:S01]  /*1450*/  LEA.HI R3, R0.reuse, R23.reuse, RZ, 0x2 ;  /* 0x0000001700037211 */ /* 0x0c0fe200078f10ff */
[----:B------:R-:W-:Y:S01]  /*1460*/  UIADD3 UR41, UR39, -0x1, URZ ;  /* 0xffffffff27297890 */ /* 0x000fe2000fffe03f */
[----:B------:R-:W-:Y:S01]  /*1470*/  LEA.HI R0, R0, R23, RZ, 0x5 ;  /* 0x0000001700007211 */ /* 0x000fe200078f28ff */
[----:B------:R-:W-:Y:S01]  /*1480*/  USHF.L.U32 UR45, UR39, 0x1, URZ ;  /* 0x00000001272d7899 */ /* 0x000fe2000800063f */
[--C-:B------:R-:W-:Y:S02]  /*1490*/  SHF.R.S32.HI R58, RZ, 0x2, R3.reuse ;  /* 0x00000002ff3a7819 */ /* 0x100fe40000011403 */
[----:B------:R-:W-:-:S02]  /*14a0*/  SHF.R.S32.HI R5, RZ, 0x1f, R3 ;  /* 0x0000001fff057819 */ /* 0x000fc40000011403 */
[----:B------:R-:W-:Y:S02]  /*14b0*/  LOP3.LUT R4, R3, 0xfffffffc, RZ, 0xc0, !PT ;  /* 0xfffffffc03047812 */ /* 0x000fe400078ec0ff */
[----:B------:R-:W-:Y:S02]  /*14c0*/  LEA.HI R5, R5, R58, RZ, 0x3 ;  /* 0x0000003a05057211 */ /* 0x000fe400078f18ff */
[C---:B------:R-:W-:Y:S01]  /*14d0*/  R2UR UR43, R12.reuse ;  /* 0x000000000c2b72ca */ /* 0x040fe200000e0000 */
[----:B------:R-:W-:Y:S01]  /*14e0*/  IMAD.IADD R23, R23, 0x1, -R4 ;  /* 0x0000000117177824 */ /* 0x000fe200078e0a04 */
[----:B------:R-:W-:Y:S02]  /*14f0*/  LOP3.LUT R5, R5, 0xfffffff8, RZ, 0xc0, !PT ;  /* 0xfffffff805057812 */ /* 0x000fe400078ec0ff */
[----:B------:R-:W-:-:S03]  /*1500*/  ISETP.NE.AND P0, PT, R12, RZ, PT ;  /* 0x000000ff0c00720c */ /* 0x000fc60003f05270 */
[----:B------:R-:W-:Y:S01]  /*1510*/  IMAD.IADD R58, R58, 0x1, -R5 ;  /* 0x000000013a3a7824 */ /* 0x000fe200078e0a05 */
[----:B------:R-:W-:Y:S01]  /*1520*/  SHF.R.S32.HI R5, RZ, 0x5, R0 ;  /* 0x00000005ff057819 */ /* 0x000fe20000011400 */
[----:B0-----:R-:W-:Y:S01]  /*1530*/  ULEA UR42, UR4, UR42, 0x18 ;  /* 0x0000002a042a7291 */ /* 0x001fe2000f8ec03f */
[----:B------:R-:W-:Y:S02]  /*1540*/  SEL R82, RZ, 0x1, P0 ;  /* 0x00000001ff527807 */ /* 0x000fe40000000000 */
[----:B------:R-:W-:Y:S01]  /*1550*/  LEA.HI R60, R58, R58, RZ, 0x1 ;  /* 0x0000003a3a3c7211 */ /* 0x000fe200078f08ff */
[C---:B------:R-:W-:Y:S01]  /*1560*/  IMAD R0, R5.reuse, 0x200, R23 ;  /* 0x0000020005007824 */ /* 0x040fe200078e0217 */
[----:B------:R-:W-:Y:S01]  /*1570*/  USHF.L.U32 UR43, UR43, 0x3, URZ ;  /* 0x000000032b2b7899 */ /* 0x000fe2000800063f */
[--C-:B------:R-:W-:Y:S01]  /*1580*/  SHF.R.S32.HI R59, RZ, 0x1f, R58.reuse ;  /* 0x0000001fff3b7819 */ /* 0x100fe2000001143a */
[----:B------:R-:W-:Y:S01]  /*1590*/  IMAD R63, R5, -0x10, -R58 ;  /* 0xfffffff0053f7824 */ /* 0x000fe200078e0a3a */
[----:B------:R-:W-:Y:S01]  /*15a0*/  LOP3.LUT R3, R60, 0x1fffffe, RZ, 0xc0, !PT ;  /* 0x01fffffe3c037812 */ /* 0x000fe200078ec0ff */
[----:B------:R-:W-:Y:S01]  /*15b0*/  ULDC UR4, c[0x0][0x284] ;  /* 0x0000a10000047ab9 */ /* 0x000fe20000000800 */
[----:B------:R-:W-:Y:S01]  /*15c0*/  SHF.R.S32.HI R60, RZ, 0x1, R60 ;  /* 0x00000001ff3c7819 */ /* 0x000fe2000001143c */
[----:B------:R-:W-:Y:S01]  /*15d0*/  IMAD.U32 R61, RZ, RZ, UR43 ;  /* 0x0000002bff3d7e24 */ /* 0x000fe2000f8e00ff */
[----:B------:R-:W-:Y:S01]  /*15e0*/  UIADD3 UR44, UR42, 0x130, URZ ;  /* 0x000001302a2c7890 */ /* 0x000fe2000fffe03f */
[----:B------:R-:W-:-:S02]  /*15f0*/  IMAD.IADD R3, R58, 0x1, -R3 ;  /* 0x000000013a037824 */ /* 0x000fc400078e0a03 */
[----:B------:R-:W-:Y:S01]  /*1600*/  IMAD.WIDE R58, R5, 0x10, R58 ;  /* 0x00000010053a7825 */ /* 0x000fe200078e023a */
[C---:B------:R-:W-:Y:S01]  /*1610*/  LOP3.LUT R62, R61.reuse, 0x8, RZ, 0xc0, !PT ;  /* 0x000000083d3e7812 */ /* 0x040fe200078ec0ff */
[----:B------:R-:W-:Y:S01]  /*1620*/  UIADD3 UR46, UR43, UR44, URZ ;  /* 0x0000002c2b2e7290 */ /* 0x000fe2000fffe03f */
[----:B------:R-:W-:Y:S01]  /*1630*/  LOP3.LUT R61, R61, 0x8, RZ, 0xc, !PT ;  /* 0x000000083d3d7812 */ /* 0x000fe200078e0cff */
[----:B------:R-:W-:Y:S01]  /*1640*/  IMAD R3, R3, 0x20, R0 ;  /* 0x0000002003037824 */ /* 0x000fe200078e0200 */
[----:B------:R-:W-:Y:S01]  /*1650*/  LOP3.LUT R62, R62, 0x18, RZ, 0x3c, !PT ;  /* 0x000000183e3e7812 */ /* 0x000fe200078e3cff */
[----:B------:R-:W-:Y:S02]  /*1660*/  IMAD.SHL.U32 R0, R60, 0x100, RZ ;  /* 0x000001003c007824 */ /* 0x000fe400078e00ff */
[----:B------:R-:W-:-:S03]  /*1670*/  VIADD R63, R63, UR4 ;  /* 0x000000043f3f7c36 */ /* 0x000fc60008000000 */
[----:B------:R-:W-:-:S04]  /*1680*/  LOP3.LUT R0, R0, 0x300, RZ, 0xc0, !PT ;  /* 0x0000030000007812 */ /* 0x000fc800078ec0ff */
[----:B------:R-:W-:-:S05]  /*1690*/  LEA.HI R0, R0, R0, RZ, 0x1d ;  /* 0x0000000000007211 */ /* 0x000fca00078fe8ff */
[----:B------:R-:W-:-:S05]  /*16a0*/  IMAD.U32 R0, R3, 0x4, R0 ;  /* 0x0000000403007824 */ /* 0x000fca00078e0000 */
[----:B------:R-:W-:-:S07]  /*16b0*/  LEA.HI R64, R0, 0x800, RZ, 0x1f ;  /* 0x0000080000407811 */ /* 0x000fce00078ff8ff */
.L_x_125:
[----:B------:R-:W-:Y:S01]  /*16c0*/  SHF.L.U32 R3, R82, 0x1f, RZ ;  /* 0x0000001f52037819 */ /* 0x000fe200000006ff */
[----:B------:R-:W-:-:S04]  /*16d0*/  IMAD.U32 R66, RZ, RZ, UR44 ;  /* 0x0000002cff427e24 */ /* 0x000fc8000f8e00ff */
[----:B0-----:R-:W0:Y:S02]  /*16e0*/  SYNCS.PHASECHK.TRANS64.TRYWAIT P0, [R66+UR43], R3 ;  /* 0x00000003420075a7 */ /* 0x001e24000800016b */
[----:B0---4-:R-:W-:Y:S05]  /*16f0*/  @!P0 BRA `(.L_x_16) ;  /* 0x0000007000848947 */ /* 0x011fea0003800000 */
.L_x_166:
[----:B------:R-:W-:Y:S01]  /*1700*/  UIADD3 UR4, UR42, 0x800, URZ ;  /* 0x000008002a047890 */ /* 0x000fe2000fffe03f */
[----:B------:R-:W-:-:S03]  /*1710*/  IMAD.MOV.U32 R55, RZ, RZ, RZ ;  /* 0x000000ffff377224 */ /* 0x000fc600078e00ff */
[----:B------:R-:W-:-:S06]  /*1720*/  ULOP3.LUT UP0, URZ, UR4, 0x1bf, URZ, 0xc0, !UPT ;  /* 0x000001bf043f7892 */ /* 0x000fcc000f80c03f */
[----:B------:R-:W-:-:S13]  /*1730*/  PLOP3.LUT P0, PT, PT, PT, UP0, 0x80, 0x0 ;  /* 0x000000000000781c */ /* 0x000fda0003f0f008 */
[----:B------:R-:W-:Y:S05]  /*1740*/  @!P0 BRA `(.L_x_17) ;  /* 0x0000000000408947 */ /* 0x000fea0003800000 */
[----:B0-----:R-:W-:Y:S01]  /*1750*/  MOV R0, 0x0 ;  /* 0x0000000000007802 */ /* 0x001fe20000000f00 */
[----:B------:R-:W-:Y:S01]  /*1760*/  ULDC.64 UR4, c[0x4][0x88] ;  /* 0x0100220000047ab9 */ /* 0x000fe20000000a00 */
[----:B------:R-:W-:Y:S01]  /*1770*/  ULDC.64 UR6, c[0x4][0x8] ;  /* 0x0100020000067ab9 */ /* 0x000fe20000000a00 */
[----:B------:R-:W-:Y:S01]  /*1780*/  IMAD.U32 R4, RZ, RZ, UR4 ;  /* 0x00000004ff047e24 */ /* 0x000fe2000f8e00ff */
[----:B------:R0:W1:Y:S01]  /*1790*/  LDC.64 R14, c[0x4][R0] ;  /* 0x01000000000e7b82 */ /* 0x0000620000000a00 */
[----:B------:R-:W-:Y:S01]  /*17a0*/  IMAD.U32 R5, RZ, RZ, UR5 ;  /* 0x00000005ff057e24 */ /* 0x000fe2000f8e00ff */
[----:B------:R-:W-:Y:S01]  /*17b0*/  ULDC.64 UR4, c[0x4][0x90] ;  /* 0x0100240000047ab9 */ /* 0x000fe20000000a00 */
[----:B------:R-:W-:Y:S02]  /*17c0*/  IMAD.U32 R10, RZ, RZ, UR6 ;  /* 0x00000006ff0a7e24 */ /* 0x000fe4000f8e00ff */
[----:B------:R-:W-:Y:S02]  /*17d0*/  IMAD.U32 R6, RZ, RZ, UR4 ;  /* 0x00000004ff067e24 */ /* 0x000fe4000f8e00ff */
[----:B------:R-:W-:-:S02]  /*17e0*/  IMAD.U32 R7, RZ, RZ, UR5 ;  /* 0x00000005ff077e24 */ /* 0x000fc4000f8e00ff */
[----:B------:R-:W-:Y:S02]  /*17f0*/  IMAD.U32 R11, RZ, RZ, UR7 ;  /* 0x00000007ff0b7e24 */ /* 0x000fe4000f8e00ff */
[----:B------:R-:W-:Y:S02]  /*1800*/  IMAD.MOV.U32 R8, RZ, RZ, 0x70 ;  /* 0x00000070ff087424 */ /* 0x000fe400078e00ff */
[----:B------:R-:W-:Y:S02]  /*1810*/  IMAD.MOV.U32 R12, RZ, RZ, 0x1 ;  /* 0x00000001ff0c7424 */ /* 0x000fe400078e00ff */
[----:B0-----:R-:W-:-:S07]  /*1820*/  IMAD.MOV.U32 R13, RZ, RZ, RZ ;  /* 0x000000ffff0d7224 */ /* 0x001fce00078e00ff */
[----:B------:R-:W-:-:S07]  /*1830*/  LEPC R20, `(.L_x_17) ;  /* 0x000000001014794e */ /* 0x000fce0000000000 */
[----:B-1---5:R-:W-:Y:S05]  /*1840*/  CALL.ABS.NOINC R14 ;  /* 0x000000000e007343 */ /* 0x022fea0003c00000 */
.L_x_17:
[----:B------:R-:W-:-:S06]  /*1850*/  ULOP3.LUT UR4, UR38, 0x1, URZ, 0xfc, !UPT ;  /* 0x0000000126047892 */ /* 0x000fcc000f8efc3f */
[----:B------:R-:W-:Y:S01]  /*1860*/  IMAD.U32 R85, RZ, RZ, UR4 ;  /* 0x00000004ff557e24 */ /* 0x000fe2000f8e00ff */
[----:B------:R-:W-:-:S04]  /*1870*/  UMOV UR4, 0xffffffff ;  /* 0xffffffff00047882 */ /* 0x000fc80000000000 */
[----:B------:R-:W-:-:S04]  /*1880*/  ISETP.NE.AND P1, PT, R85, 0x3, PT ;  /* 0x000000035500780c */ /* 0x000fc80003f25270 */
[----:B0-----:R-:W-:Y:S01]  /*1890*/  P2R R0, PR, RZ, 0x2 ;  /* 0x00000002ff007803 */ /* 0x001fe20000000000 */
[----:B------:R-:W-:Y:S08]  /*18a0*/  BRA.DIV UR4, `(.L_x_18) ;  /* 0x0000007204307947 */ /* 0x000ff0000b800000 */
.L_x_168:
[----:B------:R-:W-:Y:S05]  /*18b0*/  @!P1 BRA `(.L_x_19) ;  /* 0x0000000000049947 */ /* 0x000fea0003800000 */
[----:B------:R-:W-:Y:S01]  /*18c0*/  BPT.TRAP 0x1 ;  /* 0x000000040000795c */ /* 0x000fe20000300000 */
.L_x_19:
[----:B------:R-:W-:Y:S02]  /*18d0*/  IMAD.U32 R3, RZ, RZ, UR36 ;  /* 0x00000024ff037e24 */ /* 0x000fe4000f8e00ff */
[----:B------:R-:W-:-:S03]  /*18e0*/  IMAD.U32 R0, RZ, RZ, UR37 ;  /* 0x00000025ff007e24 */ /* 0x000fc6000f8e00ff */
[----:B------:R-:W-:Y:S02]  /*18f0*/  LEA R3, R3, UR42, 0x3 ;  /* 0x0000002a03037c11 */ /* 0x000fe4000f8e18ff */
[----:B------:R-:W-:-:S04]  /*1900*/  SHF.L.U32 R0, R0, 0x1f, RZ ;  /* 0x0000001f00007819 */ /* 0x000fc800000006ff */
[----:B------:R0:W1:Y:S01]  /*1910*/  SYNCS.PHASECHK.TRANS64.TRYWAIT P0, [R3+URZ], R0 ;  /* 0x00000000030075a7 */ /* 0x000062000800017f */
[----:B------:R-:W-:Y:S05]  /*1920*/  @!P1 BRA `(.L_x_20) ;  /* 0x0000000000049947 */ /* 0x000fea0003800000 */
[----:B------:R-:W-:Y:S01]  /*1930*/  BPT.TRAP 0x1 ;  /* 0x000000040000795c */ /* 0x000fe20000300000 */
.L_x_20:
[----:B-1----:R-:W-:Y:S05]  /*1940*/  @P0 BRA `(.L_x_21) ;  /* 0x0000000000080947 */ /* 0x002fea0003800000 */
[----:B------:R-:W1:Y:S02]  /*1950*/  SYNCS.PHASECHK.TRANS64.TRYWAIT P0, [R3+URZ], R0 ;  /* 0x00000000030075a7 */ /* 0x000e64000800017f */
[----:B-1----:R-:W-:Y:S05]  /*1960*/  @!P0 BRA `(.L_x_22) ;  /* 0x0000007000208947 */ /* 0x002fea0003800000 */
.L_x_21:
[----:B------:R-:W-:-:S13]  /*1970*/  ISETP.NE.AND P0, PT, R85, 0x3, PT ;  /* 0x000000035500780c */ /* 0x000fda0003f05270 */
[----:B------:R-:W-:Y:S05]  /*1980*/  @!P0 BRA `(.L_x_23) ;  /* 0x0000000000048947 */ /* 0x000fea0003800000 */
[----:B------:R-:W-:Y:S01]  /*1990*/  BPT.TRAP 0x1 ;  /* 0x000000040000795c */ /* 0x000fe20000300000 */
.L_x_23:
[----:B------:R-:W-:Y:S02]  /*19a0*/  UIADD3 UR4, UR36, 0x1, URZ ;  /* 0x0000000124047890 */ /* 0x000fe4000fffe03f */
[----:B------:R-:W-:Y:S01]  /*19b0*/  IMAD.U32 R73, RZ, RZ, UR36 ;  /* 0x00000024ff497e24 */ /* 0x000fe2000f8e00ff */
[----:B------:R-:W-:Y:S01]  /*19c0*/  BSSY B6, `(.L_x_24) ;  /* 0x000002b000067945 */ /* 0x000fe20003800000 */
[----:B------:R-:W-:Y:S01]  /*19d0*/  IMAD.MOV.U32 R67, RZ, RZ, -0x20 ;  /* 0xffffffe0ff437424 */ /* 0x000fe200078e00ff */
[----:B------:R-:W-:Y:S01]  /*19e0*/  UISETP.NE.AND UP0, UPT, UR4, 0x12, UPT ;  /* 0x000000120400788c */ /* 0x000fe2000bf05270 */
[----:B------:R-:W-:-:S03]  /*19f0*/  IMAD.SHL.U32 R73, R73, 0x2000, RZ ;  /* 0x0000200049497824 */ /* 0x000fc600078e00ff */
[----:B------:R-:W-:Y:S01]  /*1a00*/  USEL UR5, URZ, 0x1, UP0 ;  /* 0x000000013f057887 */ /* 0x000fe20008000000 */
[----:B------:R-:W-:Y:S01]  /*1a10*/  IMAD.WIDE R4, R73, 0x4, RZ ;  /* 0x0000000449047825 */ /* 0x000fe200078e02ff */
[----:B------:R-:W-:Y:S02]  /*1a20*/  USEL UR4, UR4, URZ, UP0 ;  /* 0x0000003f04047287 */ /* 0x000fe40008000000 */
[----:B------:R-:W-:Y:S02]  /*1a30*/  ULOP3.LUT UR5, UR37, UR5, URZ, 0x3c, !UPT ;  /* 0x0000000525057292 */ /* 0x000fe4000f8e3c3f */
[----:B------:R-:W-:Y:S01]  /*1a40*/  ULEA UR4, UR4, UR42, 0x3 ;  /* 0x0000002a04047291 */ /* 0x000fe2000f8e183f */
[----:B------:R-:W-:-:S03]  /*1a50*/  SHF.R.U64 R5, R4, 0x3, R5 ;  /* 0x0000000304057819 */ /* 0x000fc60000001205 */
[----:B------:R-:W-:Y:S01]  /*1a60*/  IMAD.U32 R6, RZ, RZ, UR5 ;  /* 0x00000005ff067e24 */ /* 0x000fe2000f8e00ff */
[----:B01----:R-:W-:Y:S02]  /*1a70*/  IADD3 R0, R64, UR42, R5 ;  /* 0x0000002a40007c10 */ /* 0x003fe4000fffe005 */
[----:B------:R-:W-:Y:S02]  /*1a80*/  LOP3.LUT R5, R60, 0x1, RZ, 0xc0, !PT ;  /* 0x000000013c057812 */ /* 0x000fe400078ec0ff */
[----:B------:R-:W-:-:S04]  /*1a90*/  SHF.L.U32 R6, R6, 0x1f, RZ ;  /* 0x0000001f06067819 */ /* 0x000fc800000006ff */
[----:B------:R-:W0:Y:S01]  /*1aa0*/  SYNCS.PHASECHK.TRANS64.TRYWAIT P0, [UR4], R6 ;  /* 0x00000006ff0075a7 */ /* 0x000e220008000144 */
[----:B------:R-:W-:Y:S04]  /*1ab0*/  LDS.U16 R3, [R0+0x200] ;  /* 0x0002000000037984 */ /* 0x000fe80000000400 */
[----:B------:R-:W1:Y:S04]  /*1ac0*/  LDS.U16 R4, [R0] ;  /* 0x0000000000047984 */ /* 0x000e680000000400 */
[----:B------:R2:W3:Y:S04]  /*1ad0*/  LDS.U16 R27, [R0+0x8] ;  /* 0x00000800001b7984 */ /* 0x0004e80000000400 */
[----:B------:R2:W4:Y:S01]  /*1ae0*/  LDS.U16 R28, [R0+0x208] ;  /* 0x00020800001c7984 */ /* 0x0005220000000400 */
[----:B0-----:R-:W-:-:S02]  /*1af0*/  P2R R81, PR, RZ, 0x1 ;  /* 0x00000001ff517803 */ /* 0x001fc40000000000 */
[----:B------:R-:W-:Y:S02]  /*1b00*/  ISETP.NE.U32.AND P0, PT, R5, 0x1, PT ;  /* 0x000000010500780c */ /* 0x000fe40003f05070 */
[----:B-1----:R-:W-:Y:S02]  /*1b10*/  PRMT R26, R4, 0x5410, R3 ;  /* 0x00005410041a7816 */ /* 0x002fe40000000003 */
[----:B------:R-:W-:-:S05]  /*1b20*/  SEL R67, R67, 0x20, !P0 ;  /* 0x0000002043437807 */ /* 0x000fca0004000000 */
[----:B------:R-:W-:-:S04]  /*1b30*/  IMAD.IADD R24, R73, 0x1, R67 ;  /* 0x0000000149187824 */ /* 0x000fc800078e0243 */
[----:B------:R-:W-:-:S03]  /*1b40*/  IMAD.WIDE R24, R24, 0x4, RZ ;  /* 0x0000000418187825 */ /* 0x000fc600078e02ff */
[----:B------:R-:W-:-:S13]  /*1b50*/  LOP3.LUT P0, RZ, R24, 0x4, RZ, 0xc0, !PT ;  /* 0x0000000418ff7812 */ /* 0x000fda000780c0ff */
[----:B--234-:R-:W-:Y:S05]  /*1b60*/  @!P0 BRA `(.L_x_25) ;  /* 0x0000000000408947 */ /* 0x01cfea0003800000 */
[----:B------:R-:W-:Y:S01]  /*1b70*/  MOV R0, 0x0 ;  /* 0x0000000000007802 */ /* 0x000fe20000000f00 */
        /* <DEDUP_REMOVED lines=15> */
.L_x_25:
[----:B------:R-:W-:Y:S05]  /*1c70*/  BSYNC B6 ;  /* 0x0000000000067941 */ /* 0x000fea0003800000 */
.L_x_24:
[----:B------:R-:W-:Y:S01]  /*1c80*/  SHF.R.U64 R25, R24, 0x3, R25 ;  /* 0x0000000318197819 */ /* 0x000fe20000001219 */
[C---:B------:R-:W-:Y:S01]  /*1c90*/  IMAD.SHL.U32 R7, R26.reuse, 0x10, RZ ;  /* 0x000000101a077824 */ /* 0x040fe200078e00ff */
[----:B------:R-:W-:Y:S01]  /*1ca0*/  LOP3.LUT R9, R26, 0xf0f0f0f0, RZ, 0xc0, !PT ;  /* 0xf0f0f0f01a097812 */ /* 0x000fe200078ec0ff */
[----:B------:R-:W-:Y:S05]  /*1cb0*/  WARPSYNC.ALL ;  /* 0x0000000000007948 */ /* 0x000fea0003800000 */
[----:B------:R-:W-:Y:S02]  /*1cc0*/  IADD3 R0, R64, UR42, R25 ;  /* 0x0000002a40007c10 */ /* 0x000fe4000fffe019 */
[----:B------:R-:W-:-:S02]  /*1cd0*/  LOP3.LUT R7, R7, 0xf0f0f0f0, RZ, 0xc0, !PT ;  /* 0xf0f0f0f007077812 */ /* 0x000fc400078ec0ff */
[C---:B------:R-:W-:Y:S01]  /*1ce0*/  PRMT R10, R9.reuse, 0xba98, R9 ;  /* 0x0000ba98090a7816 */ /* 0x040fe20000000009 */
[----:B------:R-:W-:Y:S03]  /*1cf0*/  LDS.U16 R3, [R0+0x200] ;  /* 0x0002000000037984 */ /* 0x000fe60000000400 */
[----:B------:R-:W-:Y:S01]  /*1d00*/  LOP3.LUT R10, R10, 0xf0f0f0f0, RZ, 0xc0, !PT ;  /* 0xf0f0f0f00a0a7812 */ /* 0x000fe200078ec0ff */
[----:B------:R-:W0:Y:S03]  /*1d10*/  LDS.U16 R4, [R0] ;  /* 0x0000000000047984 */ /* 0x000e260000000400 */
[----:B------:R-:W-:Y:S01]  /*1d20*/  LEA.HI R9, R9, R10, RZ, 0x1c ;  /* 0x0000000a09097211 */ /* 0x000fe200078fe0ff */
[----:B------:R-:W-:Y:S04]  /*1d30*/  LDS.U16 R5, [R0+0x208] ;  /* 0x0002080000057984 */ /* 0x000fe80000000400 */
[----:B------:R1:W2:Y:S02]  /*1d40*/  LDS.U16 R6, [R0+0x8] ;  /* 0x0000080000067984 */ /* 0x0002a40000000400 */
[----:B-1----:R-:W-:-:S04]  /*1d50*/  PRMT R0, R27, 0x5410, R28 ;  /* 0x000054101b007816 */ /* 0x002fc8000000001c */
[C---:B------:R-:W-:Y:S01]  /*1d60*/  LOP3.LUT R12, R0.reuse, 0xf0f0f0f0, RZ, 0xc0, !PT ;  /* 0xf0f0f0f0000c7812 */ /* 0x040fe200078ec0ff */
[----:B------:R-:W-:-:S03]  /*1d70*/  IMAD.SHL.U32 R8, R0, 0x10, RZ ;  /* 0x0000001000087824 */ /* 0x000fc600078e00ff */
[----:B------:R-:W-:Y:S02]  /*1d80*/  PRMT R13, R12, 0xba98, R12 ;  /* 0x0000ba980c0d7816 */ /* 0x000fe4000000000c */
[----:B------:R-:W-:Y:S02]  /*1d90*/  LOP3.LUT R11, R8, 0xf0f0f0f0, RZ, 0xc0, !PT ;  /* 0xf0f0f0f0080b7812 */ /* 0x000fe400078ec0ff */
[----:B------:R-:W-:Y:S02]  /*1da0*/  PRMT R8, R7, 0xba98, R7 ;  /* 0x0000ba9807087816 */ /* 0x000fe40000000007 */
[----:B------:R-:W-:Y:S02]  /*1db0*/  PRMT R0, R11, 0xba98, R11 ;  /* 0x0000ba980b007816 */ /* 0x000fe4000000000b */
[----:B------:R-:W-:Y:S02]  /*1dc0*/  LOP3.LUT R8, R8, 0xf0f0f0f0, RZ, 0xc0, !PT ;  /* 0xf0f0f0f008087812 */ /* 0x000fe400078ec0ff */
[----:B------:R-:W-:-:S02]  /*1dd0*/  LOP3.LUT R13, R13, 0xf0f0f0f0, RZ, 0xc0, !PT ;  /* 0xf0f0f0f00d0d7812 */ /* 0x000fc400078ec0ff */
[----:B------:R-:W-:Y:S02]  /*1de0*/  LOP3.LUT R0, R0, 0xf0f0f0f0, RZ, 0xc0, !PT ;  /* 0xf0f0f0f000007812 */ /* 0x000fe400078ec0ff */
[----:B------:R-:W-:Y:S02]  /*1df0*/  LEA.HI R8, R7, R8, RZ, 0x1c ;  /* 0x0000000807087211 */ /* 0x000fe400078fe0ff */
[----:B------:R-:W-:Y:S02]  /*1e00*/  LEA.HI R13, R12, R13, RZ, 0x1c ;  /* 0x0000000d0c0d7211 */ /* 0x000fe400078fe0ff */
[----:B------:R-:W-:Y:S02]  /*1e10*/  LEA.HI R0, R11, R0, RZ, 0x1c ;  /* 0x000000000b007211 */ /* 0x000fe400078fe0ff */
[C-C-:B------:R-:W-:Y:S02]  /*1e20*/  PRMT R68, R8.reuse, 0x5140, R9.reuse ;  /* 0x0000514008447816 */ /* 0x140fe40000000009 */
[----:B------:R-:W-:-:S02]  /*1e30*/  PRMT R69, R8, 0x7362, R9 ;  /* 0x0000736208457816 */ /* 0x000fc40000000009 */
[C-C-:B------:R-:W-:Y:S02]  /*1e40*/  PRMT R70, R0.reuse, 0x5140, R13.reuse ;  /* 0x0000514000467816 */ /* 0x140fe4000000000d */
[----:B------:R-:W-:Y:S02]  /*1e50*/  PRMT R71, R0, 0x7362, R13 ;  /* 0x0000736200477816 */ /* 0x000fe4000000000d */
[----:B0-----:R-:W-:Y:S02]  /*1e60*/  PRMT R83, R4, 0x5410, R3 ;  /* 0x0000541004537816 */ /* 0x001fe40000000003 */
[----:B--2---:R-:W-:Y:S01]  /*1e70*/  PRMT R84, R6, 0x5410, R5 ;  /* 0x0000541006547816 */ /* 0x004fe20000000005 */
[----:B------:R-:W-:Y:S01]  /*1e80*/  UIADD3 UR4, UR42, 0x12800, URZ ;  /* 0x000128002a047890 */ /* 0x000fe2000fffe03f */
[----:B------:R-:W-:Y:S01]  /*1e90*/  WARPGROUP.ARRIVE ;  /* 0x00000000000079c5 */ /* 0x000fe20000000000 */
[----:B------:R-:W-:Y:S01]  /*1ea0*/  UMOV UR7, 0x40000040 ;  /* 0x4000004000077882 */ /* 0x000fe20000000000 */
[----:B------:R-:W-:Y:S01]  /*1eb0*/  IMAD.MOV.U32 R72, RZ, RZ, 0x40 ;  /* 0x00000040ff487424 */ /* 0x000fe200078e00ff */
[----:B------:R-:W-:Y:S01]  /*1ec0*/  USHF.R.U32.HI UR4, URZ, 0x4, UR4 ;  /* 0x000000043f047899 */ /* 0x000fe20008011604 */
[----:B------:R-:W-:Y:S01]  /*1ed0*/  LOP3.LUT P0, RZ, R60, 0x2, RZ, 0xc0, !PT ;  /* 0x000000023cff7812 */ /* 0x000fe2000780c0ff */
[----:B------:R-:W-:Y:S02]  /*1ee0*/  BSSY B6, `(.L_x_26) ;  /* 0x000001c000067945 */ /* 0x000fe40003800000 */
[----:B------:R-:W-:Y:S01]  /*1ef0*/  ULOP3.LUT UR4, UR4, 0x3fff, URZ, 0xc0, !UPT ;  /* 0x00003fff04047892 */ /* 0x000fe2000f8ec03f */
[----:B------:R-:W-:-:S03]  /*1f00*/  SEL R72, R72, 0xffffffc0, !P0 ;  /* 0xffffffc048487807 */ /* 0x000fc60004000000 */
[----:B------:R-:W-:Y:S02]  /*1f10*/  ULOP3.LUT UR48, UR4, 0x10000, URZ, 0xfc, !UPT ;  /* 0x0001000004307892 */ /* 0x000fe4000f8efc3f */
[----:B------:R-:W-:Y:S02]  /*1f20*/  IMAD.IADD R80, R73, 0x1, R72 ;  /* 0x0000000149507824 */ /* 0x000fe400078e0248 */
[----:B------:R-:W-:Y:S02]  /*1f30*/  ULEA UR47, UR36, UR48, 0x9 ;  /* 0x00000030242f7291 */ /* 0x000fe4000f8e483f */
[----:B------:R-:W-:-:S05]  /*1f40*/  IMAD.WIDE R74, R80, 0x4, RZ ;  /* 0x00000004504a7825 */ /* 0x000fca00078e02ff */
[----:B------:R-:W-:Y:S01]  /*1f50*/  UMOV UR6, UR47 ;  /* 0x0000002f00067c82 */ /* 0x000fe20008000000 */
[----:B------:R-:W-:Y:S01]  /*1f60*/  LOP3.LUT P0, RZ, R74, 0x4, RZ, 0xc0, !PT ;  /* 0x000000044aff7812 */ /* 0x000fe2000780c0ff */
[----:B------:R-:W-:Y:S03]  /*1f70*/  IGMMA.64x64x32.S8.S8 R24, R68, gdesc[UR4], RZ, !UPT, gsb0 ;  /* 0x01e0000444187df1 */ /* 0x000fe6000c0410ff */
[----:B------:R-:W-:-:S09]  /*1f80*/  WARPGROUP.DEPBAR.LE gsb0, 0x0 ;  /* 0x00008000000079c5 */ /* 0x000fd20000010000 */
[----:B------:R-:W-:Y:S05]  /*1f90*/  @!P0 BRA `(.L_x_27) ;  /* 0x0000000000408947 */ /* 0x000fea0003800000 */
        /* <DEDUP_REMOVED lines=16> */
.L_x_27:
[----:B------:R-:W-:Y:S05]  /*20a0*/  BSYNC B6 ;  /* 0x0000000000067941 */ /* 0x000fea0003800000 */
.L_x_26:
[C---:B------:R-:W-:Y:S01]  /*20b0*/  IMAD.SHL.U32 R0, R83.reuse, 0x10, RZ ;  /* 0x0000001053007824 */ /* 0x040fe200078e00ff */
[----:B------:R-:W-:Y:S01]  /*20c0*/  LOP3.LUT R4, R83, 0xf0f0f0f0, RZ, 0xc0, !PT ;  /* 0xf0f0f0f053047812 */ /* 0x000fe200078ec0ff */
[C---:B------:R-:W-:Y:S01]  /*20d0*/  IMAD.SHL.U32 R3, R84.reuse, 0x10, RZ ;  /* 0x0000001054037824 */ /* 0x040fe200078e00ff */
[----:B------:R-:W-:Y:S01]  /*20e0*/  LOP3.LUT R8, R84, 0xf0f0f0f0, RZ, 0xc0, !PT ;  /* 0xf0f0f0f054087812 */ /* 0x000fe200078ec0ff */
[----:B------:R-:W-:Y:S05]  /*20f0*/  WARPSYNC.ALL ;  /* 0x0000000000007948 */ /* 0x000fea0003800000 */
[----:B------:R-:W-:Y:S01]  /*2100*/  LOP3.LUT R0, R0, 0xf0f0f0f0, RZ, 0xc0, !PT ;  /* 0xf0f0f0f000007812 */ /* 0x000fe200078ec0ff */
[----:B------:R-:W-:Y:S01]  /*2110*/  UIADD3 UR6, UR47, 0x2, URZ ;  /* 0x000000022f067890 */ /* 0x000fe2000fffe03f */
[----:B------:R-:W-:Y:S01]  /*2120*/  LOP3.LUT R6, R3, 0xf0f0f0f0, RZ, 0xc0, !PT ;  /* 0xf0f0f0f003067812 */ /* 0x000fe200078ec0ff */
[----:B------:R-:W-:Y:S01]  /*2130*/  UMOV UR7, 0x40000040 ;  /* 0x4000004000077882 */ /* 0x000fe20000000000 */
[----:B------:R-:W-:Y:S01]  /*2140*/  PRMT R5, R4, 0xba98, R4 ;  /* 0x0000ba9804057816 */ /* 0x000fe20000000004 */
[----:B------:R-:W-:Y:S01]  /*2150*/  BSSY B6, `(.L_x_28) ;  /* 0x000002e000067945 */ /* 0x000fe20003800000 */
[----:B------:R-:W-:-:S02]  /*2160*/  PRMT R9, R8, 0xba98, R8 ;  /* 0x0000ba9808097816 */ /* 0x000fc40000000008 */
[----:B------:R-:W-:Y:S02]  /*2170*/  PRMT R3, R0, 0xba98, R0 ;  /* 0x0000ba9800037816 */ /* 0x000fe40000000000 */
[----:B------:R-:W-:Y:S02]  /*2180*/  PRMT R7, R6, 0xba98, R6 ;  /* 0x0000ba9806077816 */ /* 0x000fe40000000006 */
[----:B------:R-:W-:Y:S02]  /*2190*/  LOP3.LUT R5, R5, 0xf0f0f0f0, RZ, 0xc0, !PT ;  /* 0xf0f0f0f005057812 */ /* 0x000fe400078ec0ff */
[----:B------:R-:W-:Y:S02]  /*21a0*/  LOP3.LUT R9, R9, 0xf0f0f0f0, RZ, 0xc0, !PT ;  /* 0xf0f0f0f009097812 */ /* 0x000fe400078ec0ff */
[----:B------:R-:W-:Y:S02]  /*21b0*/  LOP3.LUT R3, R3, 0xf0f0f0f0, RZ, 0xc0, !PT ;  /* 0xf0f0f0f003037812 */ /* 0x000fe400078ec0ff */
[----:B------:R-:W-:-:S02]  /*21c0*/  LOP3.LUT R7, R7, 0xf0f0f0f0, RZ, 0xc0, !PT ;  /* 0xf0f0f0f007077812 */ /* 0x000fc400078ec0ff */
[----:B------:R-:W-:Y:S02]  /*21d0*/  LEA.HI R4, R4, R5, RZ, 0x1c ;  /* 0x0000000504047211 */ /* 0x000fe400078fe0ff */
[----:B------:R-:W-:Y:S02]  /*21e0*/  LEA.HI R8, R8, R9, RZ, 0x1c ;  /* 0x0000000908087211 */ /* 0x000fe400078fe0ff */
[----:B------:R-:W-:Y:S02]  /*21f0*/  LEA.HI R3, R0, R3, RZ, 0x1c ;  /* 0x0000000300037211 */ /* 0x000fe400078fe0ff */
[----:B------:R-:W-:Y:S02]  /*2200*/  LEA.HI R7, R6, R7, RZ, 0x1c ;  /* 0x0000000706077211 */ /* 0x000fe400078fe0ff */
[C-C-:B------:R-:W-:Y:S02]  /*2210*/  PRMT R76, R3.reuse, 0x5140, R4.reuse ;  /* 0x00005140034c7816 */ /* 0x140fe40000000004 */
[----:B------:R-:W-:-:S02]  /*2220*/  PRMT R77, R3, 0x7362, R4 ;  /* 0x00007362034d7816 */ /* 0x000fc40000000004 */
[C-C-:B------:R-:W-:Y:S02]  /*2230*/  PRMT R78, R7.reuse, 0x5140, R8.reuse ;  /* 0x00005140074e7816 */ /* 0x140fe40000000008 */
[----:B------:R-:W-:Y:S02]  /*2240*/  PRMT R79, R7, 0x7362, R8 ;  /* 0x00007362074f7816 */ /* 0x000fe40000000008 */
[----:B------:R-:W-:Y:S01]  /*2250*/  SHF.R.U64 R75, R74, 0x3, R75 ;  /* 0x000000034a4b7819 */ /* 0x000fe2000000124b */
[----:B------:R-:W-:Y:S01]  /*2260*/  IMAD.IADD R74, R67, 0x1, R80 ;  /* 0x00000001434a7824 */ /* 0x000fe200078e0250 */
[----:B------:R-:W-:Y:S02]  /*2270*/  WARPGROUP.ARRIVE ;  /* 0x00000000000079c5 */ /* 0x000fe40000000000 */
[----:B------:R-:W-:Y:S01]  /*2280*/  IADD3 R0, R64, UR42, R75 ;  /* 0x0000002a40007c10 */ /* 0x000fe2000fffe04b */
[----:B------:R-:W-:-:S03]  /*2290*/  IMAD.WIDE R74, R74, 0x4, RZ ;  /* 0x000000044a4a7825 */ /* 0x000fc600078e02ff */
[----:B------:R-:W-:Y:S01]  /*22a0*/  IGMMA.64x64x32.S8.S8 R24, R76, gdesc[UR4], R24, gsb0 ;  /* 0x01e000044c187df1 */ /* 0x000fe20008041018 */
[----:B------:R-:W-:Y:S02]  /*22b0*/  LOP3.LUT P0, RZ, R74, 0x4, RZ, 0xc0, !PT ;  /* 0x000000044aff7812 */ /* 0x000fe4000780c0ff */
[----:B------:R-:W-:Y:S02]  /*22c0*/  WARPGROUP.DEPBAR.LE gsb0, 0x0 ;  /* 0x00008000000079c5 */ /* 0x000fe40000010000 */
[----:B------:R-:W-:Y:S04]  /*22d0*/  LDS.U16 R3, [R0+0x200] ;  /* 0x0002000000037984 */ /* 0x000fe80000000400 */
[----:B------:R-:W0:Y:S04]  /*22e0*/  LDS.U16 R4, [R0] ;  /* 0x0000000000047984 */ /* 0x000e280000000400 */
[----:B------:R1:W2:Y:S04]  /*22f0*/  LDS.U16 R76, [R0+0x8] ;  /* 0x00000800004c7984 */ /* 0x0002a80000000400 */
[----:B------:R1:W3:Y:S01]  /*2300*/  LDS.U16 R77, [R0+0x208] ;  /* 0x00020800004d7984 */ /* 0x0002e20000000400 */
[----:B0-----:R-:W-:Y:S01]  /*2310*/  PRMT R73, R4, 0x5410, R3 ;  /* 0x0000541004497816 */ /* 0x001fe20000000003 */
[----:B-1----:R-:W-:Y:S06]  /*2320*/  @!P0 BRA `(.L_x_29) ;  /* 0x0000000000408947 */ /* 0x002fec0003800000 */
        /* <DEDUP_REMOVED lines=15> */
[----:B-123-5:R-:W-:Y:S05]  /*2420*/  CALL.ABS.NOINC R14 ;  /* 0x000000000e007343 */ /* 0x02efea0003c00000 */
.L_x_29:
[----:B------:R-:W-:Y:S05]  /*2430*/  BSYNC B6 ;  /* 0x0000000000067941 */ /* 0x000fea0003800000 */
.L_x_28:
[----:B--23--:R-:W-:Y:S01]  /*2440*/  PRMT R3, R76, 0x5410, R77 ;  /* 0x000054104c037816 */ /* 0x00cfe2000000004d */
[C---:B------:R-:W-:Y:S01]  /*2450*/  IMAD.SHL.U32 R0, R73.reuse, 0x10, RZ ;  /* 0x0000001049007824 */ /* 0x040fe200078e00ff */
[----:B------:R-:W-:Y:S01]  /*2460*/  LOP3.LUT R4, R73, 0xf0f0f0f0, RZ, 0xc0, !PT ;  /* 0xf0f0f0f049047812 */ /* 0x000fe200078ec0ff */
[----:B------:R-:W-:Y:S05]  /*2470*/  WARPSYNC.ALL ;  /* 0x0000000000007948 */ /* 0x000fea0003800000 */
[C---:B------:R-:W-:Y:S01]  /*2480*/  IMAD.SHL.U32 R5, R3.reuse, 0x10, RZ ;  /* 0x0000001003057824 */ /* 0x040fe200078e00ff */
[----:B------:R-:W-:Y:S01]  /*2490*/  LOP3.LUT R0, R0, 0xf0f0f0f0, RZ, 0xc0, !PT ;  /* 0xf0f0f0f000007812 */ /* 0x000fe200078ec0ff */
[----:B------:R-:W-:Y:S01]  /*24a0*/  UIADD3 UR6, UR47, 0x4, URZ ;  /* 0x000000042f067890 */ /* 0x000fe2000fffe03f */
[----:B------:R-:W-:Y:S01]  /*24b0*/  LOP3.LUT R8, R3, 0xf0f0f0f0, RZ, 0xc0, !PT ;  /* 0xf0f0f0f003087812 */ /* 0x000fe200078ec0ff */
[----:B------:R-:W-:Y:S01]  /*24c0*/  UMOV UR7, 0x40000040 ;  /* 0x4000004000077882 */ /* 0x000fe20000000000 */
[----:B------:R-:W-:-:S02]  /*24d0*/  LOP3.LUT R6, R5, 0xf0f0f0f0, RZ, 0xc0, !PT ;  /* 0xf0f0f0f005067812 */ /* 0x000fc400078ec0ff */
[----:B------:R-:W-:Y:S02]  /*24e0*/  PRMT R5, R4, 0xba98, R4 ;  /* 0x0000ba9804057816 */ /* 0x000fe40000000004 */
[----:B------:R-:W-:Y:S02]  /*24f0*/  PRMT R3, R0, 0xba98, R0 ;  /* 0x0000ba9800037816 */ /* 0x000fe40000000000 */
[----:B------:R-:W-:Y:S02]  /*2500*/  PRMT R9, R8, 0xba98, R8 ;  /* 0x0000ba9808097816 */ /* 0x000fe40000000008 */
[----:B------:R-:W-:Y:S02]  /*2510*/  PRMT R7, R6, 0xba98, R6 ;  /* 0x0000ba9806077816 */ /* 0x000fe40000000006 */
[----:B------:R-:W-:Y:S02]  /*2520*/  LOP3.LUT R5, R5, 0xf0f0f0f0, RZ, 0xc0, !PT ;  /* 0xf0f0f0f005057812 */ /* 0x000fe400078ec0ff */
[----:B------:R-:W-:-:S02]  /*2530*/  LOP3.LUT R3, R3, 0xf0f0f0f0, RZ, 0xc0, !PT ;  /* 0xf0f0f0f003037812 */ /* 0x000fc400078ec0ff */
[----:B------:R-:W-:Y:S02]  /*2540*/  LOP3.LUT R9, R9, 0xf0f0f0f0, RZ, 0xc0, !PT ;  /* 0xf0f0f0f009097812 */ /* 0x000fe400078ec0ff */
[----:B------:R-:W-:Y:S02]  /*2550*/  LOP3.LUT R7, R7, 0xf0f0f0f0, RZ, 0xc0, !PT ;  /* 0xf0f0f0f007077812 */ /* 0x000fe400078ec0ff */
[----:B------:R-:W-:Y:S02]  /*2560*/  SHF.R.U64 R75, R74, 0x3, R75 ;  /* 0x000000034a4b7819 */ /* 0x000fe4000000124b */
[----:B------:R-:W-:Y:S02]  /*2570*/  LEA.HI R4, R4, R5, RZ, 0x1c ;  /* 0x0000000504047211 */ /* 0x000fe400078fe0ff */
[----:B------:R-:W-:Y:S02]  /*2580*/  LEA.HI R3, R0, R3, RZ, 0x1c ;  /* 0x0000000300037211 */ /* 0x000fe400078fe0ff */
[----:B------:R-:W-:-:S02]  /*2590*/  LEA.HI R8, R8, R9, RZ, 0x1c ;  /* 0x0000000908087211 */ /* 0x000fc400078fe0ff */
[----:B------:R-:W-:Y:S02]  /*25a0*/  LEA.HI R7, R6, R7, RZ, 0x1c ;  /* 0x0000000706077211 */ /* 0x000fe400078fe0ff */
[----:B------:R-:W-:Y:S02]  /*25b0*/  IADD3 R0, R64, UR42, R75 ;  /* 0x0000002a40007c10 */ /* 0x000fe4000fffe04b */
[C-C-:B------:R-:W-:Y:S02]  /*25c0*/  PRMT R76, R3.reuse, 0x5140, R4.reuse ;  /* 0x00005140034c7816 */ /* 0x140fe40000000004 */
[----:B------:R-:W-:Y:S02]  /*25d0*/  PRMT R77, R3, 0x7362, R4 ;  /* 0x00007362034d7816 */ /* 0x000fe40000000004 */
[C-C-:B------:R-:W-:Y:S01]  /*25e0*/  PRMT R78, R7.reuse, 0x5140, R8.reuse ;  /* 0x00005140074e7816 */ /* 0x140fe20000000008 */
[----:B------:R-:W-:Y:S01]  /*25f0*/  LDS.U16 R3, [R0+0x200] ;  /* 0x0002000000037984 */ /* 0x000fe20000000400 */
[----:B------:R-:W-:-:S03]  /*2600*/  PRMT R79, R7, 0x7362, R8 ;  /* 0x00007362074f7816 */ /* 0x000fc60000000008 */
[----:B------:R-:W0:Y:S01]  /*2610*/  LDS.U16 R4, [R0] ;  /* 0x0000000000047984 */ /* 0x000e220000000400 */
[----:B------:R-:W-:-:S06]  /*2620*/  WARPGROUP.ARRIVE ;  /* 0x00000000000079c5 */ /* 0x000fcc0000000000 */
[----:B------:R-:W-:Y:S01]  /*2630*/  IGMMA.64x64x32.S8.S8 R24, R76, gdesc[UR4], R24, gsb0 ;  /* 0x01e000044c187df1 */ /* 0x000fe20008041018 */
[----:B------:R-:W-:Y:S01]  /*2640*/  UIADD3 UR6, UR47, 0x6, URZ ;  /* 0x000000062f067890 */ /* 0x000fe2000fffe03f */
[----:B------:R-:W-:Y:S01]  /*2650*/  UMOV UR7, 0x40000040 ;  /* 0x4000004000077882 */ /* 0x000fe20000000000 */
[----:B0-----:R-:W-:-:S05]  /*2660*/  PRMT R3, R4, 0x5410, R3 ;  /* 0x0000541004037816 */ /* 0x001fca0000000003 */
[----:B------:R-:W-:-:S05]  /*2670*/  IMAD.SHL.U32 R4, R3, 0x10, RZ ;  /* 0x0000001003047824 */ /* 0x000fca00078e00ff */
[----:B------:R-:W-:Y:S01]  /*2680*/  LOP3.LUT R4, R4, 0xf0f0f0f0, RZ, 0xc0, !PT ;  /* 0xf0f0f0f004047812 */ /* 0x000fe200078ec0ff */
[----:B------:R-:W-:Y:S02]  /*2690*/  WARPGROUP.DEPBAR.LE gsb0, 0x0 ;  /* 0x00008000000079c5 */ /* 0x000fe40000010000 */
[----:B------:R-:W-:Y:S04]  /*26a0*/  LDS.U16 R5, [R0+0x208] ;  /* 0x0002080000057984 */ /* 0x000fe80000000400 */
[----:B------:R-:W0:Y:S02]  /*26b0*/  LDS.U16 R6, [R0+0x8] ;  /* 0x0000080000067984 */ /* 0x000e240000000400 */
[----:B0-----:R-:W-:Y:S02]  /*26c0*/  PRMT R5, R6, 0x5410, R5 ;  /* 0x0000541006057816 */ /* 0x001fe40000000005 */
[----:B------:R-:W-:-:S02]  /*26d0*/  LOP3.LUT R6, R3, 0xf0f0f0f0, RZ, 0xc0, !PT ;  /* 0xf0f0f0f003067812 */ /* 0x000fc400078ec0ff */
[C---:B------:R-:W-:Y:S01]  /*26e0*/  LOP3.LUT R8, R5.reuse, 0xf0f0f0f0, RZ, 0xc0, !PT ;  /* 0xf0f0f0f005087812 */ /* 0x040fe200078ec0ff */
[----:B------:R-:W-:Y:S01]  /*26f0*/  IMAD.SHL.U32 R7, R5, 0x10, RZ ;  /* 0x0000001005077824 */ /* 0x000fe200078e00ff */
[----:B------:R-:W-:Y:S02]  /*2700*/  PRMT R5, R6, 0xba98, R6 ;  /* 0x0000ba9806057816 */ /* 0x000fe40000000006 */
[----:B------:R-:W-:Y:S02]  /*2710*/  PRMT R3, R4, 0xba98, R4 ;  /* 0x0000ba9804037816 */ /* 0x000fe40000000004 */
[----:B------:R-:W-:Y:S02]  /*2720*/  LOP3.LUT R7, R7, 0xf0f0f0f0, RZ, 0xc0, !PT ;  /* 0xf0f0f0f007077812 */ /* 0x000fe400078ec0ff */
[----:B------:R-:W-:Y:S02]  /*2730*/  PRMT R9, R8, 0xba98, R8 ;  /* 0x0000ba9808097816 */ /* 0x000fe40000000008 */
[----:B------:R-:W-:-:S02]  /*2740*/  PRMT R0, R7, 0xba98, R7 ;  /* 0x0000ba9807007816 */ /* 0x000fc40000000007 */
[----:B------:R-:W-:Y:S02]  /*2750*/  LOP3.LUT R5, R5, 0xf0f0f0f0, RZ, 0xc0, !PT ;  /* 0xf0f0f0f005057812 */ /* 0x000fe400078ec0ff */
[----:B------:R-:W-:Y:S02]  /*2760*/  LOP3.LUT R3, R3, 0xf0f0f0f0, RZ, 0xc0, !PT ;  /* 0xf0f0f0f003037812 */ /* 0x000fe400078ec0ff */
[----:B------:R-:W-:Y:S02]  /*2770*/  LOP3.LUT R9, R9, 0xf0f0f0f0, RZ, 0xc0, !PT ;  /* 0xf0f0f0f009097812 */ /* 0x000fe400078ec0ff */
[----:B------:R-:W-:Y:S02]  /*2780*/  LOP3.LUT R0, R0, 0xf0f0f0f0, RZ, 0xc0, !PT ;  /* 0xf0f0f0f000007812 */ /* 0x000fe400078ec0ff */
[----:B------:R-:W-:Y:S02]  /*2790*/  LEA.HI R6, R6, R5, RZ, 0x1c ;  /* 0x0000000506067211 */ /* 0x000fe400078fe0ff */
[----:B------:R-:W-:-:S02]  /*27a0*/  LEA.HI R3, R4, R3, RZ, 0x1c ;  /* 0x0000000304037211 */ /* 0x000fc400078fe0ff */
[----:B------:R-:W-:Y:S02]  /*27b0*/  LEA.HI R9, R8, R9, RZ, 0x1c ;  /* 0x0000000908097211 */ /* 0x000fe400078fe0ff */
[----:B------:R-:W-:Y:S02]  /*27c0*/  LEA.HI R0, R7, R0, RZ, 0x1c ;  /* 0x0000000007007211 */ /* 0x000fe400078fe0ff */
[C-C-:B------:R-:W-:Y:S02]  /*27d0*/  PRMT R76, R3.reuse, 0x5140, R6.reuse ;  /* 0x00005140034c7816 */ /* 0x140fe40000000006 */
[----:B------:R-:W-:Y:S02]  /*27e0*/  PRMT R77, R3, 0x7362, R6 ;  /* 0x00007362034d7816 */ /* 0x000fe40000000006 */
[C-C-:B------:R-:W-:Y:S02]  /*27f0*/  PRMT R78, R0.reuse, 0x5140, R9.reuse ;  /* 0x00005140004e7816 */ /* 0x140fe40000000009 */
[----:B------:R-:W-:-:S02]  /*2800*/  PRMT R79, R0, 0x7362, R9 ;  /* 0x00007362004f7816 */ /* 0x000fc40000000009 */
[----:B------:R-:W0:Y:S02]  /*2810*/  LDC R0, c[0x0][0x28c] ;  /* 0x0000a300ff007b82 */ /* 0x000e240000000800 */
[----:B------:R-:W-:-:S06]  /*2820*/  WARPGROUP.ARRIVE ;  /* 0x00000000000079c5 */ /* 0x000fcc0000000000 */
[----:B------:R-:W-:Y:S01]  /*2830*/  IGMMA.64x64x32.S8.S8 R24, R76, gdesc[UR4], R24, gsb0 ;  /* 0x01e000044c187df1 */ /* 0x000fe20008041018 */
[----:B0-----:R-:W-:Y:S02]  /*2840*/  ISETP.GE.AND P0, PT, R0, 0x81, PT ;  /* 0x000000810000780c */ /* 0x001fe40003f06270 */
[----:B------:R-:W-:-:S11]  /*2850*/  WARPGROUP.DEPBAR.LE gsb0, 0x0 ;  /* 0x00008000000079c5 */ /* 0x000fd60000010000 */
[----:B------:R-:W-:Y:S05]  /*2860*/  @!P0 BRA `(.L_x_30) ;  /* 0x0000000400488947 */ /* 0x000fea0003800000 */
[----:B------:R-:W-:-:S13]  /*2870*/  ISETP.NE.AND P6, PT, R85, 0x3, PT ;  /* 0x000000035500780c */ /* 0x000fda0003fc5270 */
[----:B------:R-:W-:Y:S05]  /*2880*/  @!P6 BRA `(.L_x_31) ;  /* 0x000000000004e947 */ /* 0x000fea0003800000 */
[----:B------:R-:W-:Y:S01]  /*2890*/  BPT.TRAP 0x1 ;  /* 0x000000040000795c */ /* 0x000fe20000300000 */
.L_x_31:
[----:B------:R-:W-:-:S13]  /*28a0*/  ISETP.NE.AND P0, PT, R81, RZ, PT ;  /* 0x000000ff5100720c */ /* 0x000fda0003f05270 */
[----:B------:R-:W-:Y:S05]  /*28b0*/  @P0 BRA `(.L_x_32) ;  /* 0x0000000000280947 */ /* 0x000fea0003800000 */
[----:B------:R-:W-:-:S04]  /*28c0*/  UIADD3 UR4, UR36, 0x1, URZ ;  /* 0x0000000124047890 */ /* 0x000fc8000fffe03f */
[----:B------:R-:W-:-:S04]  /*28d0*/  UISETP.NE.AND UP0, UPT, UR4, 0x12, UPT ;  /* 0x000000120400788c */ /* 0x000fc8000bf05270 */
[----:B------:R-:W-:Y:S02]  /*28e0*/  USEL UR5, URZ, 0x1, UP0 ;  /* 0x000000013f057887 */ /* 0x000fe40008000000 */
[----:B------:R-:W-:Y:S02]  /*28f0*/  USEL UR4, UR4, URZ, UP0 ;  /* 0x0000003f04047287 */ /* 0x000fe40008000000 */
[----:B------:R-:W-:Y:S02]  /*2900*/  ULOP3.LUT UR5, UR37, UR5, URZ, 0x3c, !UPT ;  /* 0x0000000525057292 */ /* 0x000fe4000f8e3c3f */
[----:B------:R-:W-:-:S04]  /*2910*/  ULEA UR4, UR4, UR42, 0x3 ;  /* 0x0000002a04047291 */ /* 0x000fc8000f8e183f */
[----:B------:R-:W-:-:S05]  /*2920*/  IMAD.U32 R0, RZ, RZ, UR5 ;  /* 0x00000005ff007e24 */ /* 0x000fca000f8e00ff */
[----:B------:R-:W-:-:S04]  /*2930*/  SHF.L.U32 R0, R0, 0x1f, RZ ;  /* 0x0000001f00007819 */ /* 0x000fc800000006ff */
[----:B------:R-:W0:Y:S02]  /*2940*/  SYNCS.PHASECHK.TRANS64.TRYWAIT P0, [UR4], R0 ;  /* 0x00000000ff0075a7 */ /* 0x000e240008000144 */
[----:B0-----:R-:W-:Y:S05]  /*2950*/  @!P0 BRA `(.L_x_33) ;  /* 0x0000006000388947 */ /* 0x001fea0003800000 */
.L_x_32:
[----:B------:R-:W-:Y:S01]  /*2960*/  UIADD3 UR4, UR36, 0x1, URZ ;  /* 0x0000000124047890 */ /* 0x000fe2000fffe03f */
[----:B------:R-:W-:Y:S03]  /*2970*/  BSSY B6, `(.L_x_34) ;  /* 0x0000021000067945 */ /* 0x000fe60003800000 */
[----:B------:R-:W-:-:S04]  /*2980*/  UISETP.NE.AND UP0, UPT, UR4, 0x12, UPT ;  /* 0x000000120400788c */ /* 0x000fc8000bf05270 */
[----:B------:R-:W-:-:S04]  /*2990*/  USEL UR6, UR4, URZ, UP0 ;  /* 0x0000003f04067287 */ /* 0x000fc80008000000 */
[----:B------:R-:W-:-:S04]  /*29a0*/  USHF.L.U32 UR6, UR6, 0xd, URZ ;  /* 0x0000000d06067899 */ /* 0x000fc8000800063f */
[----:B------:R-:W-:Y:S02]  /*29b0*/  UIMAD.WIDE UR4, UR6, 0x4, URZ ;  /* 0x00000004060478a5 */ /* 0x000fe4000f8e023f */
[----:B------:R-:W-:Y:S02]  /*29c0*/  VIADD R68, R67, UR6 ;  /* 0x0000000643447c36 */ /* 0x000fe40008000000 */
[----:B------:R-:W-:Y:S02]  /*29d0*/  USHF.R.U64 UR4, UR4, 0x3, UR5 ;  /* 0x0000000304047899 */ /* 0x000fe40008001205 */
[----:B------:R-:W-:-:S04]  /*29e0*/  IMAD.WIDE R68, R68, 0x4, RZ ;  /* 0x0000000444447825 */ /* 0x000fc800078e02ff */
[----:B0-----:R-:W-:Y:S01]  /*29f0*/  IMAD.U32 R3, RZ, RZ, UR4 ;  /* 0x00000004ff037e24 */ /* 0x001fe2000f8e00ff */
[----:B------:R-:W-:-:S04]  /*2a00*/  LOP3.LUT P0, RZ, R68, 0x4, RZ, 0xc0, !PT ;  /* 0x0000000444ff7812 */ /* 0x000fc8000780c0ff */
[----:B------:R-:W-:-:S05]  /*2a10*/  IADD3 R0, R64, UR42, R3 ;  /* 0x0000002a40007c10 */ /* 0x000fca000fffe003 */
        /* <DEDUP_REMOVED lines=22> */
.L_x_35:
[----:B------:R-:W-:Y:S05]  /*2b80*/  BSYNC B6 ;  /* 0x0000000000067941 */ /* 0x000fea0003800000 */
.L_x_34:
        /* <DEDUP_REMOVED lines=12> */
[----:B------:R2:W1:Y:S02]  /*2c50*/  LDS.U16 R3, [R0+0x8] ;  /* 0x0000080000037984 */ /* 0x0004640000000400 */
[----:B--23--:R-:W-:-:S04]  /*2c60*/  PRMT R0, R71, 0x5410, R74 ;  /* 0x0000541047007816 */ /* 0x00cfc8000000004a */
        /* <DEDUP_REMOVED lines=17> */
[----:B-1----:R-:W-:-:S07]  /*2d80*/  PRMT R84, R3, 0x5410, R84 ;  /* 0x0000541003547816 */ /* 0x002fce0000000054 */
.L_x_30:
[----:B------:R-:W-:-:S13]  /*2d90*/  ISETP.NE.AND P0, PT, RZ, UR41, PT ;  /* 0x00000029ff007c0c */ /* 0x000fda000bf05270 */
[----:B------:R-:W-:Y:S05]  /*2da0*/  @!P0 BRA `(.L_x_36) ;  /* 0x0000001800a48947 */ /* 0x000fea0003800000 */
[----:B------:R-:W-:Y:S02]  /*2db0*/  ULDC UR4, c[0x0][0x28c] ;  /* 0x0000a30000047ab9 */ /* 0x000fe40000000800 */
[----:B------:R-:W-:-:S06]  /*2dc0*/  UISETP.GT.AND UP0, UPT, UR4, 0x100, UPT ;  /* 0x000001000400788c */ /* 0x000fcc000bf04270 */
[----:B------:R-:W-:-:S05]  /*2dd0*/  PLOP3.LUT P0, PT, PT, PT, UP0, 0x80, 0x0 ;  /* 0x000000000000781c */ /* 0x000fca0003f0f008 */
[----:B------:R-:W-:Y:S02]  /*2de0*/  @!UP0 UIADD3 UR4, UR36, 0x1, URZ ;  /* 0x0000000124048890 */ /* 0x000fe4000fffe03f */
[----:B------:R-:W-:Y:S02]  /*2df0*/  @!UP0 UMOV UR47, UR36 ;  /* 0x00000024002f8c82 */ /* 0x000fe40008000000 */
[----:B------:R-:W-:-:S04]  /*2e00*/  @!UP0 UISETP.NE.AND UP1, UPT, UR4, 0x12, UPT ;  /* 0x000000120400888c */ /* 0x000fc8000bf25270 */
[----:B------:R-:W-:-:S04]  /*2e10*/  @!UP0 USEL UR4, UR4, URZ, UP1 ;  /* 0x0000003f04048287 */ /* 0x000fc80008800000 */
[----:B------:R-:W-:Y:S02]  /*2e20*/  @!UP0 USHF.L.U32 UR5, UR4, 0xd, URZ ;  /* 0x0000000d04058899 */ /* 0x000fe4000800063f */
[----:B------:R-:W-:-:S04]  /*2e30*/  @!P0 IMAD.U32 R81, RZ, RZ, UR4 ;  /* 0x00000004ff518e24 */ /* 0x000fc8000f8e00ff */
[----:B------:R-:W-:Y:S01]  /*2e40*/  @!P0 IMAD.U32 R77, RZ, RZ, UR5 ;  /* 0x00000005ff4d8e24 */ /* 0x000fe2000f8e00ff */
[----:B------:R-:W-:Y:S06]  /*2e50*/  @!P0 BRA `(.L_x_37) ;  /* 0x0000000c00e88947 */ /* 0x000fec0003800000 */
[----:B------:R-:W-:Y:S01]  /*2e60*/  UIADD3 UR4, UR36, 0x1, URZ ;  /* 0x0000000124047890 */ /* 0x000fe2000fffe03f */
[----:B------:R-:W-:Y:S01]  /*2e70*/  IMAD.U32 R80, RZ, RZ, UR41 ;  /* 0x00000029ff507e24 */ /* 0x000fe2000f8e00ff */
[----:B------:R-:W-:Y:S02]  /*2e80*/  UMOV UR47, UR36 ;  /* 0x00000024002f7c82 */ /* 0x000fe40008000000 */
[----:B------:R-:W-:-:S04]  /*2e90*/  UISETP.NE.AND UP0, UPT, UR4, 0x12, UPT ;  /* 0x000000120400788c */ /* 0x000fc8000bf05270 */
[----:B------:R-:W-:Y:S02]  /*2ea0*/  USEL UR5, URZ, 0x1, UP0 ;  /* 0x000000013f057887 */ /* 0x000fe40008000000 */
[----:B------:R-:W-:Y:S02]  /*2eb0*/  USEL UR4, UR4, URZ, UP0 ;  /* 0x0000003f04047287 */ /* 0x000fe40008000000 */
[----:B------:R-:W-:-:S04]  /*2ec0*/  ULOP3.LUT UR5, UR37, UR5, URZ, 0x3c, !UPT ;  /* 0x0000000525057292 */ /* 0x000fc8000f8e3c3f */
[----:B------:R-:W-:Y:S02]  /*2ed0*/  IMAD.U32 R87, RZ, RZ, UR4 ;  /* 0x00000004ff577e24 */ /* 0x000fe4000f8e00ff */
[----:B------:R-:W-:-:S07]  /*2ee0*/  IMAD.U32 R73, RZ, RZ, UR5 ;  /* 0x00000005ff497e24 */ /* 0x000fce000f8e00ff */
.L_x_48:
[----:B------:R-:W-:Y:S01]  /*2ef0*/  IMAD.MOV.U32 R75, RZ, RZ, 0x40000040 ;  /* 0x40000040ff4b7424 */ /* 0x000fe200078e00ff */
[----:B------:R-:W-:Y:S01]  /*2f00*/  LEA R74, R87, UR48, 0x9 ;  /* 0x00000030574a7c11 */ /* 0x000fe2000f8e48ff */
[----:B------:R-:W-:Y:S05]  /*2f10*/  YIELD ;  /* 0x0000000000007946 */ /* 0x000fea0003800000 */
[----:B------:R-:W-:Y:S05]  /*2f20*/  WARPSYNC.ALL ;  /* 0x0000000000007948 */ /* 0x000fea0003800000 */
[----:B------:R-:W-:Y:S01]  /*2f30*/  R2UR UR6, R74 ;  /* 0x000000004a0672ca */ /* 0x000fe200000e0000 */
[----:B------:R-:W-:Y:S01]  /*2f40*/  WARPGROUP.ARRIVE ;  /* 0x00000000000079c5 */ /* 0x000fe20000000000 */
[----:B------:R-:W-:Y:S01]  /*2f50*/  R2UR UR7, R75 ;  /* 0x000000004b0772ca */ /* 0x000fe200000e0000 */
[----:B------:R-:W-:Y:S01]  /*2f60*/  VIADD R81, R87, 0x1 ;  /* 0x0000000157517836 */ /* 0x000fe20000000000 */
[----:B------:R-:W-:-:S04]  /*2f70*/  ISETP.NE.AND P1, PT, R85, 0x3, PT ;  /* 0x000000035500780c */ /* 0x000fc80003f25270 */
[----:B------:R-:W-:-:S04]  /*2f80*/  ISETP.NE.AND P0, PT, R81, 0x12, PT ;  /* 0x000000125100780c */ /* 0x000fc80003f05270 */
[----:B------:R-:W-:Y:S02]  /*2f90*/  SEL R0, RZ, 0x1, P0 ;  /* 0x00000001ff007807 */ /* 0x000fe40000000000 */
[----:B------:R-:W-:Y:S01]  /*2fa0*/  SEL R81, R81, RZ, P0 ;  /* 0x000000ff51517207 */ /* 0x000fe20000000000 */
[----:B------:R-:W-:Y:S01]  /*2fb0*/  IGMMA.64x64x32.S8.S8 R24, R68, gdesc[UR4], R24, gsb0 ;  /* 0x01e0000444187df1 */ /* 0x000fe20008041018 */
[----:B------:R-:W-:Y:S02]  /*2fc0*/  LOP3.LUT R73, R73, R0, RZ, 0x3c, !PT ;  /* 0x0000000049497212 */ /* 0x000fe400078e3cff */
[----:B------:R-:W-:Y:S02]  /*2fd0*/  WARPGROUP.DEPBAR.LE gsb0, 0x0 ;  /* 0x00008000000079c5 */ /* 0x000fe40000010000 */
[----:B------:R-:W-:Y:S05]  /*2fe0*/  @!P1 BRA `(.L_x_38) ;  /* 0x0000000000049947 */ /* 0x000fea0003800000 */
[----:B------:R-:W-:Y:S01]  /*2ff0*/  BPT.TRAP 0x1 ;  /* 0x000000040000795c */ /* 0x000fe20000300000 */
.L_x_38:
[C---:B------:R-:W-:Y:S01]  /*3000*/  LOP3.LUT R0, R83.reuse, 0xf0f0f0f0, RZ, 0xc0, !PT ;  /* 0xf0f0f0f053007812 */ /* 0x040fe200078ec0ff */
[----:B------:R-:W-:Y:S01]  /*3010*/  IMAD.SHL.U32 R83, R83, 0x10, RZ ;  /* 0x0000001053537824 */ /* 0x000fe200078e00ff */
[----:B------:R-:W-:Y:S01]  /*3020*/  SHF.L.U32 R9, R73, 0x1f, RZ ;  /* 0x0000001f49097819 */ /* 0x000fe200000006ff */
[----:B------:R-:W-:Y:S01]  /*3030*/  IMAD.SHL.U32 R4, R84, 0x10, RZ ;  /* 0x0000001054047824 */ /* 0x000fe200078e00ff */
[----:B------:R-:W-:Y:S01]  /*3040*/  PRMT R3, R0, 0xba98, R0 ;  /* 0x0000ba9800037816 */ /* 0x000fe20000000000 */
[----:B------:R-:W-:Y:S01]  /*3050*/  VIADD R6, R74, 0x2 ;  /* 0x000000024a067836 */ /* 0x000fe20000000000 */
[----:B------:R-:W-:Y:S01]  /*3060*/  LOP3.LUT R83, R83, 0xf0f0f0f0, RZ, 0xc0, !PT ;  /* 0xf0f0f0f053537812 */ /* 0x000fe200078ec0ff */
[----:B------:R-:W-:Y:S01]  /*3070*/  IMAD.MOV.U32 R7, RZ, RZ, 0x40000040 ;  /* 0x40000040ff077424 */ /* 0x000fe200078e00ff */
[----:B------:R-:W-:Y:S02]  /*3080*/  LOP3.LUT R3, R3, 0xf0f0f0f0, RZ, 0xc0, !PT ;  /* 0xf0f0f0f003037812 */ /* 0x000fe400078ec0ff */
[----:B------:R-:W-:-:S02]  /*3090*/  LOP3.LUT R84, R84, 0xf0f0f0f0, RZ, 0xc0, !PT ;  /* 0xf0f0f0f054547812 */ /* 0x000fc400078ec0ff */
[----:B------:R-:W-:Y:S02]  /*30a0*/  LOP3.LUT R5, R4, 0xf0f0f0f0, RZ, 0xc0, !PT ;  /* 0xf0f0f0f004057812 */ /* 0x000fe400078ec0ff */
[----:B------:R-:W-:Y:S02]  /*30b0*/  LEA.HI R77, R0, R3, RZ, 0x1c ;  /* 0x00000003004d7211 */ /* 0x000fe400078fe0ff */
[----:B------:R-:W-:Y:S02]  /*30c0*/  R2UR UR6, R6 ;  /* 0x00000000060672ca */ /* 0x000fe400000e0000 */
[----:B------:R-:W-:Y:S02]  /*30d0*/  R2UR UR7, R7 ;  /* 0x00000000070772ca */ /* 0x000fe400000e0000 */
[----:B------:R-:W-:Y:S02]  /*30e0*/  PRMT R3, R83, 0xba98, R83 ;  /* 0x0000ba9853037816 */ /* 0x000fe40000000053 */
[----:B------:R-:W-:-:S02]  /*30f0*/  PRMT R7, R84, 0xba98, R84 ;  /* 0x0000ba9854077816 */ /* 0x000fc40000000054 */
[----:B------:R-:W-:Y:S02]  /*3100*/  PRMT R6, R5, 0xba98, R5 ;  /* 0x0000ba9805067816 */ /* 0x000fe40000000005 */
[----:B------:R-:W-:Y:S02]  /*3110*/  LOP3.LUT R4, R3, 0xf0f0f0f0, RZ, 0xc0, !PT ;  /* 0xf0f0f0f003047812 */ /* 0x000fe400078ec0ff */
[----:B------:R-:W-:Y:S02]  /*3120*/  LOP3.LUT R7, R7, 0xf0f0f0f0, RZ, 0xc0, !PT ;  /* 0xf0f0f0f007077812 */ /* 0x000fe400078ec0ff */
[----:B------:R-:W-:Y:S02]  /*3130*/  LOP3.LUT R6, R6, 0xf0f0f0f0, RZ, 0xc0, !PT ;  /* 0xf0f0f0f006067812 */ /* 0x000fe400078ec0ff */
[----:B------:R-:W-:Y:S02]  /*3140*/  LEA.HI R4, R83, R4, RZ, 0x1c ;  /* 0x0000000453047211 */ /* 0x000fe400078fe0ff */
[----:B------:R-:W-:-:S02]  /*3150*/  LEA.HI R7, R84, R7, RZ, 0x1c ;  /* 0x0000000754077211 */ /* 0x000fc400078fe0ff */
[----:B------:R-:W-:Y:S02]  /*3160*/  LEA.HI R6, R5, R6, RZ, 0x1c ;  /* 0x0000000605067211 */ /* 0x000fe400078fe0ff */
[----:B------:R-:W-:Y:S02]  /*3170*/  LEA R0, R81, UR42, 0x3 ;  /* 0x0000002a51007c11 */ /* 0x000fe4000f8e18ff */
[C-C-:B------:R-:W-:Y:S02]  /*3180*/  PRMT R76, R4.reuse, 0x5140, R77.reuse ;  /* 0x00005140044c7816 */ /* 0x140fe4000000004d */
[----:B------:R-:W-:Y:S01]  /*3190*/  PRMT R77, R4, 0x7362, R77 ;  /* 0x00007362044d7816 */ /* 0x000fe2000000004d */
[----:B------:R-:W0:Y:S01]  /*31a0*/  SYNCS.PHASECHK.TRANS64.TRYWAIT P0, [R0+URZ], R9 ;  /* 0x00000009000075a7 */ /* 0x000e22000800017f */
[C-C-:B------:R-:W-:Y:S02]  /*31b0*/  PRMT R78, R6.reuse, 0x5140, R7.reuse ;  /* 0x00005140064e7816 */ /* 0x140fe40000000007 */
[----:B------:R-:W-:Y:S01]  /*31c0*/  PRMT R79, R6, 0x7362, R7 ;  /* 0x00007362064f7816 */ /* 0x000fe20000000007 */
[----:B------:R-:W-:-:S03]  /*31d0*/  IMAD R6, R87, 0x2000, R72 ;  /* 0x0000200057067824 */ /* 0x000fc600078e0248 */
[----:B------:R-:W-:Y:S01]  /*31e0*/  WARPGROUP.ARRIVE ;  /* 0x00000000000079c5 */ /* 0x000fe20000000000 */
[----:B------:R-:W-:-:S04]  /*31f0*/  IMAD.WIDE R4, R6, 0x4, RZ ;  /* 0x0000000406047825 */ /* 0x000fc800078e02ff */
[----:B------:R-:W-:Y:S01]  /*3200*/  IMAD.IADD R68, R67, 0x1, R6 ;  /* 0x0000000143447824 */ /* 0x000fe200078e0206 */
[----:B------:R-:W-:Y:S01]  /*3210*/  IGMMA.64x64x32.S8.S8 R24, R76, gdesc[UR4], R24, gsb0 ;  /* 0x01e000044c187df1 */ /* 0x000fe20008041018 */
[----:B------:R-:W-:Y:S02]  /*3220*/  SHF.R.U64 R3, R4, 0x3, R5 ;  /* 0x0000000304037819 */ /* 0x000fe40000001205 */
[----:B------:R-:W-:Y:S02]  /*3230*/  IMAD.WIDE R68, R68, 0x4, RZ ;  /* 0x0000000444447825 */ /* 0x000fe400078e02ff */
[----:B------:R-:W-:Y:S02]  /*3240*/  IADD3 R3, R64, UR42, R3 ;  /* 0x0000002a40037c10 */ /* 0x000fe4000fffe003 */
[----:B0-----:R-:W-:Y:S02]  /*3250*/  P2R R83, PR, RZ, 0x1 ;  /* 0x00000001ff537803 */ /* 0x001fe40000000000 */
[----:B------:R-:W-:Y:S01]  /*3260*/  LOP3.LUT P0, RZ, R68, 0x4, RZ, 0xc0, !PT ;  /* 0x0000000444ff7812 */ /* 0x000fe2000780c0ff */
[----:B------:R-:W-:-:S02]  /*3270*/  WARPGROUP.DEPBAR.LE gsb0, 0x0 ;  /* 0x00008000000079c5 */ /* 0x000fc40000010000 */
        /* <DEDUP_REMOVED lines=22> */
.L_x_39:
[----:B------:R-:W-:Y:S01]  /*33e0*/  IMAD.MOV.U32 R5, RZ, RZ, 0x40000040 ;  /* 0x40000040ff057424 */ /* 0x000fe200078e00ff */
[----:B--23--:R-:W-:Y:S01]  /*33f0*/  PRMT R3, R71, 0x5410, R76 ;  /* 0x0000541047037816 */ /* 0x00cfe2000000004c */
[----:B------:R-:W-:Y:S05]  /*3400*/  WARPSYNC.ALL ;  /* 0x0000000000007948 */ /* 0x000fea0003800000 */
[----:B------:R-:W-:Y:S01]  /*3410*/  VIADD R4, R74, 0x4 ;  /* 0x000000044a047836 */ /* 0x000fe20000000000 */
[----:B------:R-:W-:Y:S01]  /*3420*/  R2UR UR7, R5 ;  /* 0x00000000050772ca */ /* 0x000fe200000e0000 */
[----:B------:R-:W-:Y:S01]  /*3430*/  IMAD.SHL.U32 R0, R70, 0x10, RZ ;  /* 0x0000001046007824 */ /* 0x000fe200078e00ff */
[C---:B------:R-:W-:Y:S01]  /*3440*/  LOP3.LUT R8, R3.reuse, 0xf0f0f0f0, RZ, 0xc0, !PT ;  /* 0xf0f0f0f003087812 */ /* 0x040fe200078ec0ff */
[----:B------:R-:W-:Y:S01]  /*3450*/  IMAD.SHL.U32 R5, R3, 0x10, RZ ;  /* 0x0000001003057824 */ /* 0x000fe200078e00ff */
[----:B------:R-:W-:Y:S01]  /*3460*/  R2UR UR6, R4 ;  /* 0x00000000040672ca */ /* 0x000fe200000e0000 */
[----:B------:R-:W-:Y:S01]  /*3470*/  VIADD R74, R74, 0x6 ;  /* 0x000000064a4a7836 */ /* 0x000fe20000000000 */
[----:B------:R-:W-:Y:S01]  /*3480*/  LOP3.LUT R4, R70, 0xf0f0f0f0, RZ, 0xc0, !PT ;  /* 0xf0f0f0f046047812 */ /* 0x000fe200078ec0ff */
[----:B------:R-:W-:Y:S01]  /*3490*/  IMAD.MOV.U32 R75, RZ, RZ, 0x40000040 ;  /* 0x40000040ff4b7424 */ /* 0x000fe200078e00ff */
[----:B------:R-:W-:-:S02]  /*34a0*/  LOP3.LUT R0, R0, 0xf0f0f0f0, RZ, 0xc0, !PT ;  /* 0xf0f0f0f000007812 */ /* 0x000fc400078ec0ff */
[----:B------:R-:W-:Y:S02]  /*34b0*/  LOP3.LUT R6, R5, 0xf0f0f0f0, RZ, 0xc0, !PT ;  /* 0xf0f0f0f005067812 */ /* 0x000fe400078ec0ff */
[----:B------:R-:W-:Y:S02]  /*34c0*/  PRMT R5, R4, 0xba98, R4 ;  /* 0x0000ba9804057816 */ /* 0x000fe40000000004 */
[----:B------:R-:W-:Y:S02]  /*34d0*/  PRMT R3, R0, 0xba98, R0 ;  /* 0x0000ba9800037816 */ /* 0x000fe40000000000 */
[----:B------:R-:W-:Y:S02]  /*34e0*/  PRMT R9, R8, 0xba98, R8 ;  /* 0x0000ba9808097816 */ /* 0x000fe40000000008 */
[----:B------:R-:W-:Y:S02]  /*34f0*/  PRMT R7, R6, 0xba98, R6 ;  /* 0x0000ba9806077816 */ /* 0x000fe40000000006 */
[----:B------:R-:W-:-:S02]  /*3500*/  LOP3.LUT R5, R5, 0xf0f0f0f0, RZ, 0xc0, !PT ;  /* 0xf0f0f0f005057812 */ /* 0x000fc400078ec0ff */
[----:B------:R-:W-:Y:S02]  /*3510*/  LOP3.LUT R3, R3, 0xf0f0f0f0, RZ, 0xc0, !PT ;  /* 0xf0f0f0f003037812 */ /* 0x000fe400078ec0ff */
[----:B------:R-:W-:Y:S02]  /*3520*/  LOP3.LUT R9, R9, 0xf0f0f0f0, RZ, 0xc0, !PT ;  /* 0xf0f0f0f009097812 */ /* 0x000fe400078ec0ff */
[----:B------:R-:W-:Y:S02]  /*3530*/  LOP3.LUT R7, R7, 0xf0f0f0f0, RZ, 0xc0, !PT ;  /* 0xf0f0f0f007077812 */ /* 0x000fe400078ec0ff */
[----:B------:R-:W-:Y:S02]  /*3540*/  SHF.R.U64 R69, R68, 0x3, R69 ;  /* 0x0000000344457819 */ /* 0x000fe40000001245 */
[----:B------:R-:W-:Y:S02]  /*3550*/  LEA.HI R4, R4, R5, RZ, 0x1c ;  /* 0x0000000504047211 */ /* 0x000fe400078fe0ff */
[----:B------:R-:W-:-:S02]  /*3560*/  LEA.HI R3, R0, R3, RZ, 0x1c ;  /* 0x0000000300037211 */ /* 0x000fc400078fe0ff */
[----:B------:R-:W-:Y:S02]  /*3570*/  LEA.HI R8, R8, R9, RZ, 0x1c ;  /* 0x0000000908087211 */ /* 0x000fe400078fe0ff */
[----:B------:R-:W-:Y:S02]  /*3580*/  LEA.HI R7, R6, R7, RZ, 0x1c ;  /* 0x0000000706077211 */ /* 0x000fe400078fe0ff */
[----:B------:R-:W-:Y:S02]  /*3590*/  IADD3 R0, R64, UR42, R69 ;  /* 0x0000002a40007c10 */ /* 0x000fe4000fffe045 */
[C-C-:B------:R-:W-:Y:S02]  /*35a0*/  PRMT R76, R3.reuse, 0x5140, R4.reuse ;  /* 0x00005140034c7816 */ /* 0x140fe40000000004 */
[----:B------:R-:W-:Y:S02]  /*35b0*/  PRMT R77, R3, 0x7362, R4 ;  /* 0x00007362034d7816 */ /* 0x000fe40000000004 */
[C-C-:B------:R-:W-:Y:S01]  /*35c0*/  PRMT R78, R7.reuse, 0x5140, R8.reuse ;  /* 0x00005140074e7816 */ /* 0x140fe20000000008 */
[----:B------:R-:W-:Y:S01]  /*35d0*/  LDS.U16 R3, [R0+0x200] ;  /* 0x0002000000037984 */ /* 0x000fe20000000400 */
[----:B------:R-:W-:-:S02]  /*35e0*/  PRMT R79, R7, 0x7362, R8 ;  /* 0x00007362074f7816 */ /* 0x000fc40000000008 */
[----:B------:R-:W-:Y:S01]  /*35f0*/  ISETP.NE.AND P6, PT, R85, 0x3, PT ;  /* 0x000000035500780c */ /* 0x000fe20003fc5270 */
[----:B------:R-:W0:Y:S01]  /*3600*/  LDS.U16 R4, [R0] ;  /* 0x0000000000047984 */ /* 0x000e220000000400 */
[----:B------:R-:W-:-:S06]  /*3610*/  WARPGROUP.ARRIVE ;  /* 0x00000000000079c5 */ /* 0x000fcc0000000000 */
[----:B------:R-:W-:Y:S01]  /*3620*/  IGMMA.64x64x32.S8.S8 R24, R76, gdesc[UR4], R24, gsb0 ;  /* 0x01e000044c187df1 */ /* 0x000fe20008041018 */
[----:B------:R-:W-:Y:S02]  /*3630*/  R2UR UR6, R74 ;  /* 0x000000004a0672ca */ /* 0x000fe400000e0000 */
[----:B------:R-:W-:Y:S02]  /*3640*/  R2UR UR7, R75 ;  /* 0x000000004b0772ca */ /* 0x000fe400000e0000 */
[----:B0-----:R-:W-:-:S05]  /*3650*/  PRMT R3, R4, 0x5410, R3 ;  /* 0x0000541004037816 */ /* 0x001fca0000000003 */
[----:B------:R-:W-:-:S05]  /*3660*/  IMAD.SHL.U32 R4, R3, 0x10, RZ ;  /* 0x0000001003047824 */ /* 0x000fca00078e00ff */
[----:B------:R-:W-:Y:S01]  /*3670*/  LOP3.LUT R4, R4, 0xf0f0f0f0, RZ, 0xc0, !PT ;  /* 0xf0f0f0f004047812 */ /* 0x000fe200078ec0ff */
[----:B------:R-:W-:Y:S02]  /*3680*/  WARPGROUP.DEPBAR.LE gsb0, 0x0 ;  /* 0x00008000000079c5 */ /* 0x000fe40000010000 */
[----:B------:R-:W-:Y:S04]  /*3690*/  LDS.U16 R5, [R0+0x208] ;  /* 0x0002080000057984 */ /* 0x000fe80000000400 */
[----:B------:R0:W1:Y:S02]  /*36a0*/  LDS.U16 R6, [R0+0x8] ;  /* 0x0000080000067984 */ /* 0x0000640000000400 */
[----:B0-----:R-:W-:Y:S02]  /*36b0*/  PRMT R0, R4, 0xba98, R4 ;  /* 0x0000ba9804007816 */ /* 0x001fe40000000004 */
[----:B-1----:R-:W-:-:S02]  /*36c0*/  PRMT R5, R6, 0x5410, R5 ;  /* 0x0000541006057816 */ /* 0x002fc40000000005 */
[----:B------:R-:W-:Y:S02]  /*36d0*/  LOP3.LUT R6, R3, 0xf0f0f0f0, RZ, 0xc0, !PT ;  /* 0xf0f0f0f003067812 */ /* 0x000fe400078ec0ff */
[C---:B------:R-:W-:Y:S01]  /*36e0*/  LOP3.LUT R9, R5.reuse, 0xf0f0f0f0, RZ, 0xc0, !PT ;  /* 0xf0f0f0f005097812 */ /* 0x040fe200078ec0ff */
[----:B------:R-:W-:Y:S01]  /*36f0*/  IMAD.SHL.U32 R7, R5, 0x10, RZ ;  /* 0x0000001005077824 */ /* 0x000fe200078e00ff */
[----:B------:R-:W-:Y:S02]  /*3700*/  PRMT R3, R6, 0xba98, R6 ;  /* 0x0000ba9806037816 */ /* 0x000fe40000000006 */
[----:B------:R-:W-:Y:S02]  /*3710*/  PRMT R10, R9, 0xba98, R9 ;  /* 0x0000ba98090a7816 */ /* 0x000fe40000000009 */
[----:B------:R-:W-:Y:S02]  /*3720*/  LOP3.LUT R7, R7, 0xf0f0f0f0, RZ, 0xc0, !PT ;  /* 0xf0f0f0f007077812 */ /* 0x000fe400078ec0ff */
[----:B------:R-:W-:-:S02]  /*3730*/  LOP3.LUT R5, R3, 0xf0f0f0f0, RZ, 0xc0, !PT ;  /* 0xf0f0f0f003057812 */ /* 0x000fc400078ec0ff */
[----:B------:R-:W-:Y:S02]  /*3740*/  PRMT R8, R7, 0xba98, R7 ;  /* 0x0000ba9807087816 */ /* 0x000fe40000000007 */
        /* <DEDUP_REMOVED lines=10> */
[----:B------:R-:W-:-:S04]  /*37f0*/  PRMT R79, R8, 0x7362, R9 ;  /* 0x00007362084f7816 */ /* 0x000fc80000000009 */
[----:B------:R-:W-:-:S06]  /*3800*/  WARPGROUP.ARRIVE ;  /* 0x00000000000079c5 */ /* 0x000fcc0000000000 */
[----:B------:R-:W-:Y:S03]  /*3810*/  IGMMA.64x64x32.S8.S8 R24, R76, gdesc[UR4], R24, gsb0 ;  /* 0x01e000044c187df1 */ /* 0x000fe60008041018 */
[----:B------:R-:W-:Y:S02]  /*3820*/  WARPGROUP.DEPBAR.LE gsb0, 0x0 ;  /* 0x00008000000079c5 */ /* 0x000fe40000010000 */
[----:B------:R-:W-:Y:S05]  /*3830*/  @!P6 BRA `(.L_x_40) ;  /* 0x000000000004e947 */ /* 0x000fea0003800000 */
[----:B------:R-:W-:Y:S01]  /*3840*/  BPT.TRAP 0x1 ;  /* 0x000000040000795c */ /* 0x000fe20000300000 */
.L_x_40:
[----:B------:R-:W-:Y:S02]  /*3850*/  UISETP.GT.U32.AND UP0, UPT, UR38, 0x1, UPT ;  /* 0x000000012600788c */ /* 0x000fe4000bf04070 */
[----:B------:R-:W-:-:S04]  /*3860*/  ULEA UR4, UR47, UR42, 0x3 ;  /* 0x0000002a2f047291 */ /* 0x000fc8000f8e183f */
[----:B------:R-:W-:Y:S01]  /*3870*/  UIADD3 UR4, UR4, 0x90, URZ ;  /* 0x0000009004047890 */ /* 0x000fe2000fffe03f */
[----:B------:R-:W-:-:S03]  /*3880*/  PLOP3.LUT P0, PT, PT, PT, UP0, 0x80, 0x0 ;  /* 0x000000000000781c */ /* 0x000fc60003f0f008 */
[----:B------:R-:W-:-:S09]  /*3890*/  UPRMT UR4, URZ, 0x654, UR4 ;  /* 0x000006543f047896 */ /* 0x000fd20008000004 */
[----:B------:R-:W-:Y:S01]  /*38a0*/  SYNCS.ARRIVE.TRANS64.RED.A1T0 RZ, [UR4], RZ ;  /* 0x000000ffffff79a7 */ /* 0x000fe20008100404 */
[----:B------:R-:W-:Y:S05]  /*38b0*/  @P0 BRA `(.L_x_41) ;  /* 0x0000000000040947 */ /* 0x000fea0003800000 */
[----:B------:R-:W-:Y:S01]  /*38c0*/  BPT.TRAP 0x1 ;  /* 0x000000040000795c */ /* 0x000fe20000300000 */
.L_x_41:
[----:B------:R-:W-:-:S04]  /*38d0*/  UIADD3 UR47, UR47, 0x1, URZ ;  /* 0x000000012f2f7890 */ /* 0x000fc8000fffe03f */
[----:B------:R-:W-:-:S04]  /*38e0*/  UISETP.NE.AND UP0, UPT, UR47, 0x12, UPT ;  /* 0x000000122f00788c */ /* 0x000fc8000bf05270 */
[----:B------:R-:W-:Y:S01]  /*38f0*/  USEL UR47, UR47, URZ, UP0 ;  /* 0x0000003f2f2f7287 */ /* 0x000fe20008000000 */
[----:B------:R-:W-:Y:S11]  /*3900*/  @!P6 BRA `(.L_x_42) ;  /* 0x000000000004e947 */ /* 0x000ff60003800000 */
[----:B------:R-:W-:Y:S01]  /*3910*/  BPT.TRAP 0x1 ;  /* 0x000000040000795c */ /* 0x000fe20000300000 */
.L_x_42:
[----:B------:R-:W-:Y:S01]  /*3920*/  ISETP.NE.AND P0, PT, R83, RZ, PT ;  /* 0x000000ff5300720c */ /* 0x000fe20003f05270 */
[----:B------:R-:W-:Y:S01]  /*3930*/  IMAD.SHL.U32 R0, R81, 0x2000, RZ ;  /* 0x0000200051007824 */ /* 0x000fe200078e00ff */
[----:B------:R-:W-:Y:S03]  /*3940*/  BSSY B0, `(.L_x_43) ;  /* 0x000000c000007945 */ /* 0x000fe60003800000 */
[----:B------:R-:W-:-:S05]  /*3950*/  IMAD.WIDE R4, R0, 0x4, RZ ;  /* 0x0000000400047825 */ /* 0x000fca00078e02ff */
[----:B------:R-:W-:-:S04]  /*3960*/  SHF.R.U64 R3, R4, 0x3, R5 ;  /* 0x0000000304037819 */ /* 0x000fc80000001205 */
[----:B------:R-:W-:Y:S01]  /*3970*/  IADD3 R3, R64, UR42, R3 ;  /* 0x0000002a40037c10 */ /* 0x000fe2000fffe003 */
[----:B------:R-:W-:Y:S06]  /*3980*/  @P0 BRA `(.L_x_44) ;  /* 0x00000000001c0947 */ /* 0x000fec0003800000 */
[----:B------:R-:W-:Y:S01]  /*3990*/  VIADD R4, R87, 0x1 ;  /* 0x0000000157047836 */ /* 0x000fe20000000000 */
[----:B------:R-:W-:-:S04]  /*39a0*/  SHF.L.U32 R5, R73, 0x1f, RZ ;  /* 0x0000001f49057819 */ /* 0x000fc800000006ff */
[----:B------:R-:W-:-:S04]  /*39b0*/  ISETP.NE.AND P0, PT, R4, 0x12, PT ;  /* 0x000000120400780c */ /* 0x000fc80003f05270 */
[----:B------:R-:W-:-:S04]  /*39c0*/  SEL R4, R4, RZ, P0 ;  /* 0x000000ff04047207 */ /* 0x000fc80000000000 */
[----:B------:R-:W-:-:S04]  /*39d0*/  LEA R4, R4, UR42, 0x3 ;  /* 0x0000002a04047c11 */ /* 0x000fc8000f8e18ff */
[----:B------:R-:W0:Y:S02]  /*39e0*/  SYNCS.PHASECHK.TRANS64.TRYWAIT P0, [R4+URZ], R5 ;  /* 0x00000005040075a7 */ /* 0x000e24000800017f */
[----:B0-----:R-:W-:Y:S05]  /*39f0*/  @!P0 BRA `(.L_x_45) ;  /* 0x0000005000288947 */ /* 0x001fea0003800000 */
.L_x_44:
[----:B------:R-:W-:Y:S05]  /*3a00*/  BSYNC B0 ;  /* 0x0000000000007941 */ /* 0x000fea0003800000 */
.L_x_43:
[----:B0-----:R-:W-:Y:S01]  /*3a10*/  LDS.U16 R4, [R3+0x200] ;  /* 0x0002000003047984 */ /* 0x001fe20000000400 */
[--C-:B------:R-:W-:Y:S01]  /*3a20*/  IMAD.IADD R68, R67, 0x1, R0.reuse ;  /* 0x0000000143447824 */ /* 0x100fe200078e0200 */
[----:B------:R-:W-:Y:S01]  /*3a30*/  BSSY B6, `(.L_x_46) ;  /* 0x0000019000067945 */ /* 0x000fe20003800000 */
[----:B------:R-:W-:Y:S01]  /*3a40*/  IMAD.MOV.U32 R77, RZ, RZ, R0 ;  /* 0x000000ffff4d7224 */ /* 0x000fe200078e0000 */
[----:B------:R-:W0:Y:S01]  /*3a50*/  LDS.U16 R5, [R3] ;  /* 0x0000000003057984 */ /* 0x000e220000000400 */
[----:B------:R-:W-:-:S03]  /*3a60*/  IMAD.WIDE R68, R68, 0x4, RZ ;  /* 0x0000000444447825 */ /* 0x000fc600078e02ff */
[----:B------:R1:W2:Y:S01]  /*3a70*/  LDS.U16 R71, [R3+0x8] ;  /* 0x0000080003477984 */ /* 0x0002a20000000400 */
[----:B------:R-:W-:-:S03]  /*3a80*/  LOP3.LUT P0, RZ, R68, 0x4, RZ, 0xc0, !PT ;  /* 0x0000000444ff7812 */ /* 0x000fc6000780c0ff */
[----:B------:R1:W3:Y:S01]  /*3a90*/  LDS.U16 R74, [R3+0x208] ;  /* 0x00020800034a7984 */ /* 0x0002e20000000400 */
[----:B0-----:R-:W-:-:S09]  /*3aa0*/  PRMT R70, R5, 0x5410, R4 ;  /* 0x0000541005467816 */ /* 0x001fd20000000004 */
[----:B-1----:R-:W-:Y:S05]  /*3ab0*/  @!P0 BRA `(.L_x_47) ;  /* 0x0000000000408947 */ /* 0x002fea0003800000 */
        /* <DEDUP_REMOVED lines=16> */
.L_x_47:
[----:B------:R-:W-:Y:S05]  /*3bc0*/  BSYNC B6 ;  /* 0x0000000000067941 */ /* 0x000fea0003800000 */
.L_x_46:
[----:B------:R-:W-:Y:S01]  /*3bd0*/  SHF.R.U64 R69, R68, 0x3, R69 ;  /* 0x0000000344457819 */ /* 0x000fe20000001245 */
[C---:B------:R-:W-:Y:S01]  /*3be0*/  IMAD.SHL.U32 R5, R70.reuse, 0x10, RZ ;  /* 0x0000001046057824 */ /* 0x040fe200078e00ff */
[----:B------:R-:W-:Y:S01]  /*3bf0*/  LOP3.LUT R7, R70, 0xf0f0f0f0, RZ, 0xc0, !PT ;  /* 0xf0f0f0f046077812 */ /* 0x000fe200078ec0ff */
[----:B------:R-:W-:Y:S01]  /*3c00*/  IMAD.MOV.U32 R87, RZ, RZ, R81 ;  /* 0x000000ffff577224 */ /* 0x000fe200078e0051 */
[----:B------:R-:W-:Y:S02]  /*3c10*/  IADD3 R0, R64, UR42, R69 ;  /* 0x0000002a40007c10 */ /* 0x000fe4000fffe045 */
[----:B------:R-:W-:Y:S02]  /*3c20*/  LOP3.LUT R5, R5, 0xf0f0f0f0, RZ, 0xc0, !PT ;  /* 0xf0f0f0f005057812 */ /* 0x000fe400078ec0ff */
[C---:B------:R-:W-:Y:S01]  /*3c30*/  ISETP.GT.AND P0, PT, R80.reuse, 0x2, PT ;  /* 0x000000025000780c */ /* 0x040fe20003f04270 */
[----:B------:R-:W-:Y:S01]  /*3c40*/  LDS.U16 R83, [R0+0x200] ;  /* 0x0002000000537984 */ /* 0x000fe20000000400 */
[----:B------:R-:W-:Y:S01]  /*3c50*/  PRMT R8, R7, 0xba98, R7 ;  /* 0x0000ba9807087816 */ /* 0x000fe20000000007 */
[----:B------:R-:W-:-:S02]  /*3c60*/  VIADD R80, R80, 0xffffffff ;  /* 0xffffffff50507836 */ /* 0x000fc40000000000 */
[----:B------:R-:W0:Y:S01]  /*3c70*/  LDS.U16 R4, [R0] ;  /* 0x0000000000047984 */ /* 0x000e220000000400 */
[----:B------:R-:W-:-:S03]  /*3c80*/  LOP3.LUT R8, R8, 0xf0f0f0f0, RZ, 0xc0, !PT ;  /* 0xf0f0f0f008087812 */ /* 0x000fc600078ec0ff */
[----:B------:R-:W-:Y:S01]  /*3c90*/  LDS.U16 R84, [R0+0x208] ;  /* 0x0002080000547984 */ /* 0x000fe20000000400 */
[----:B------:R-:W-:-:S03]  /*3ca0*/  LEA.HI R7, R7, R8, RZ, 0x1c ;  /* 0x0000000807077211 */ /* 0x000fc600078fe0ff */
        /* <DEDUP_REMOVED lines=19> */
[----:B-1----:R-:W-:Y:S01]  /*3de0*/  PRMT R84, R3, 0x5410, R84 ;  /* 0x0000541003547816 */ /* 0x002fe20000000054 */
[----:B------:R-:W-:Y:S06]  /*3df0*/  @P0 BRA `(.L_x_48) ;  /* 0xfffffff0003c0947 */ /* 0x000fec000383ffff */
.L_x_37:
[----:B------:R-:W-:Y:S01]  /*3e00*/  IMAD.MOV.U32 R75, RZ, RZ, 0x40000040 ;  /* 0x40000040ff4b7424 */ /* 0x000fe200078e00ff */
[----:B------:R-:W-:Y:S01]  /*3e10*/  LEA R74, R81, UR48, 0x9 ;  /* 0x00000030514a7c11 */ /* 0x000fe2000f8e48ff */
[----:B------:R-:W-:Y:S05]  /*3e20*/  WARPSYNC.ALL ;  /* 0x0000000000007948 */ /* 0x000fea0003800000 */
[----:B------:R-:W-:Y:S01]  /*3e30*/  R2UR UR6, R74 ;  /* 0x000000004a0672ca */ /* 0x000fe200000e0000 */
[----:B------:R-:W-:Y:S01]  /*3e40*/  WARPGROUP.ARRIVE ;  /* 0x00000000000079c5 */ /* 0x000fe20000000000 */
[----:B------:R-:W-:Y:S01]  /*3e50*/  R2UR UR7, R75 ;  /* 0x000000004b0772ca */ /* 0x000fe200000e0000 */
[----:B------:R-:W-:-:S12]  /*3e60*/  IMAD.IADD R72, R72, 0x1, R77 ;  /* 0x0000000148487824 */ /* 0x000fd800078e024d */
[----:B------:R-:W-:Y:S03]  /*3e70*/  IGMMA.64x64x32.S8.S8 R24, R68, gdesc[UR4], R24, gsb0 ;  /* 0x01e0000444187df1 */ /* 0x000fe60008041018 */
[----:B------:R-:W-:Y:S02]  /*3e80*/  WARPGROUP.DEPBAR.LE gsb0, 0x0 ;  /* 0x00008000000079c5 */ /* 0x000fe40000010000 */
[----:B------:R-:W-:-:S03]  /*3e90*/  IMAD.WIDE R68, R72, 0x4, RZ ;  /* 0x0000000448447825 */ /* 0x000fc600078e02ff */
[----:B------:R-:W-:-:S13]  /*3ea0*/  LOP3.LUT P0, RZ, R68, 0x4, RZ, 0xc0, !PT ;  /* 0x0000000444ff7812 */ /* 0x000fda000780c0ff */
        /* <DEDUP_REMOVED lines=17> */
.L_x_49:
[----:B------:R-:W-:Y:S01]  /*3fc0*/  IMAD.MOV.U32 R5, RZ, RZ, 0x40000040 ;  /* 0x40000040ff057424 */ /* 0x000fe200078e00ff */
[----:B------:R-:W-:Y:S05]  /*3fd0*/  WARPSYNC.ALL ;  /* 0x0000000000007948 */ /* 0x000fea0003800000 */
[----:B------:R-:W-:Y:S01]  /*3fe0*/  IMAD.SHL.U32 R0, R83, 0x10, RZ ;  /* 0x0000001053007824 */ /* 0x000fe200078e00ff */
[----:B------:R-:W-:Y:S01]  /*3ff0*/  R2UR UR7, R5 ;  /* 0x00000000050772ca */ /* 0x000fe200000e0000 */
[----:B------:R-:W-:Y:S01]  /*4000*/  IMAD.SHL.U32 R3, R84, 0x10, RZ ;  /* 0x0000001054037824 */ /* 0x000fe200078e00ff */
[----:B------:R-:W-:Y:S01]  /*4010*/  LOP3.LUT R83, R83, 0xf0f0f0f0, RZ, 0xc0, !PT ;  /* 0xf0f0f0f053537812 */ /* 0x000fe200078ec0ff */
[----:B------:R-:W-:Y:S01]  /*4020*/  VIADD R4, R74, 0x2 ;  /* 0x000000024a047836 */ /* 0x000fe20000000000 */
[----:B------:R-:W-:-:S02]  /*4030*/  LOP3.LUT R0, R0, 0xf0f0f0f0, RZ, 0xc0, !PT ;  /* 0xf0f0f0f000007812 */ /* 0x000fc400078ec0ff */
[----:B------:R-:W-:Y:S02]  /*4040*/  LOP3.LUT R84, R84, 0xf0f0f0f0, RZ, 0xc0, !PT ;  /* 0xf0f0f0f054547812 */ /* 0x000fe400078ec0ff */
[----:B------:R-:W-:Y:S02]  /*4050*/  LOP3.LUT R5, R3, 0xf0f0f0f0, RZ, 0xc0, !PT ;  /* 0xf0f0f0f003057812 */ /* 0x000fe400078ec0ff */
[----:B------:R-:W-:Y:S02]  /*4060*/  R2UR UR6, R4 ;  /* 0x00000000040672ca */ /* 0x000fe400000e0000 */
[----:B------:R-:W-:Y:S02]  /*4070*/  PRMT R4, R83, 0xba98, R83 ;  /* 0x0000ba9853047816 */ /* 0x000fe40000000053 */
[----:B------:R-:W-:Y:S02]  /*4080*/  PRMT R3, R0, 0xba98, R0 ;  /* 0x0000ba9800037816 */ /* 0x000fe40000000000 */
[----:B------:R-:W-:-:S02]  /*4090*/  PRMT R7, R84, 0xba98, R84 ;  /* 0x0000ba9854077816 */ /* 0x000fc40000000054 */
[----:B------:R-:W-:Y:S02]  /*40a0*/  PRMT R6, R5, 0xba98, R5 ;  /* 0x0000ba9805067816 */ /* 0x000fe40000000005 */
[----:B------:R-:W-:Y:S02]  /*40b0*/  LOP3.LUT R4, R4, 0xf0f0f0f0, RZ, 0xc0, !PT ;  /* 0xf0f0f0f004047812 */ /* 0x000fe400078ec0ff */
[----:B------:R-:W-:Y:S02]  /*40c0*/  LOP3.LUT R3, R3, 0xf0f0f0f0, RZ, 0xc0, !PT ;  /* 0xf0f0f0f003037812 */ /* 0x000fe400078ec0ff */
[----:B------:R-:W-:Y:S02]  /*40d0*/  LOP3.LUT R7, R7, 0xf0f0f0f0, RZ, 0xc0, !PT ;  /* 0xf0f0f0f007077812 */ /* 0x000fe400078ec0ff */
[----:B------:R-:W-:Y:S02]  /*40e0*/  LOP3.LUT R6, R6, 0xf0f0f0f0, RZ, 0xc0, !PT ;  /* 0xf0f0f0f006067812 */ /* 0x000fe400078ec0ff */
[----:B------:R-:W-:-:S02]  /*40f0*/  LEA.HI R4, R83, R4, RZ, 0x1c ;  /* 0x0000000453047211 */ /* 0x000fc400078fe0ff */
[----:B------:R-:W-:Y:S02]  /*4100*/  LEA.HI R3, R0, R3, RZ, 0x1c ;  /* 0x0000000300037211 */ /* 0x000fe400078fe0ff */
[----:B------:R-:W-:Y:S02]  /*4110*/  LEA.HI R7, R84, R7, RZ, 0x1c ;  /* 0x0000000754077211 */ /* 0x000fe400078fe0ff */
[----:B------:R-:W-:Y:S02]  /*4120*/  LEA.HI R6, R5, R6, RZ, 0x1c ;  /* 0x0000000605067211 */ /* 0x000fe400078fe0ff */
[C-C-:B------:R-:W-:Y:S02]  /*4130*/  PRMT R76, R3.reuse, 0x5140, R4.reuse ;  /* 0x00005140034c7816 */ /* 0x140fe40000000004 */
[----:B------:R-:W-:Y:S02]  /*4140*/  PRMT R77, R3, 0x7362, R4 ;  /* 0x00007362034d7816 */ /* 0x000fe40000000004 */
[----:B------:R-:W-:-:S02]  /*4150*/  PRMT R78, R6, 0x5140, R7 ;  /* 0x00005140064e7816 */ /* 0x000fc40000000007 */
        /* <DEDUP_REMOVED lines=31> */
.L_x_50:
        /* <DEDUP_REMOVED lines=71> */
.L_x_51:
        /* <DEDUP_REMOVED lines=8> */
.L_x_36:
[----:B------:R-:W-:Y:S01]  /*4840*/  ISETP.NE.AND P0, PT, R85, 0x3, PT ;  /* 0x000000035500780c */ /* 0x000fe20003f05270 */
[----:B------:R0:W-:-:S12]  /*4850*/  SYNCS.ARRIVE.TRANS64.A1T0 RZ, [R61+UR44], RZ ;  /* 0x000000ff3dff79a7 */ /* 0x0001d8000810002c */
[----:B0-----:R-:W-:Y:S05]  /*4860*/  @!P0 BRA `(.L_x_52) ;  /* 0x0000000000048947 */ /* 0x001fea0003800000 */
[----:B------:R-:W-:Y:S01]  /*4870*/  BPT.TRAP 0x1 ;  /* 0x000000040000795c */ /* 0x000fe20000300000 */
.L_x_52:
[----:B------:R-:W-:Y:S02]  /*4880*/  UIADD3 UR6, UR41, UR36, URZ ;  /* 0x0000002429067290 */ /* 0x000fe4000fffe03f */
[----:B------:R-:W-:Y:S02]  /*4890*/  UISETP.GT.U32.AND UP0, UPT, UR38, 0x1, UPT ;  /* 0x000000012600788c */ /* 0x000fe4000bf04070 */
[----:B------:R-:W-:-:S04]  /*48a0*/  UIMAD.WIDE.U32 UR4, UR6, 0x38e38e39, URZ ;  /* 0x38e38e39060478a5 */ /* 0x000fc8000f8e003f */
[----:B------:R-:W-:Y:S01]  /*48b0*/  USHF.R.U32.HI UR4, URZ, 0x2, UR5 ;  /* 0x000000023f047899 */ /* 0x000fe20008011605 */
[----:B------:R-:W-:-:S03]  /*48c0*/  PLOP3.LUT P0, PT, PT, PT, UP0, 0x80, 0x0 ;  /* 0x000000000000781c */ /* 0x000fc60003f0f008 */
[----:B------:R-:W-:-:S04]  /*48d0*/  UIMAD UR6, UR4, -0x12, UR6 ;  /* 0xffffffee040678a4 */ /* 0x000fc8000f8e0206 */
[----:B------:R-:W-:-:S04]  /*48e0*/  ULEA UR6, UR6, UR42, 0x3 ;  /* 0x0000002a06067291 */ /* 0x000fc8000f8e183f */
[----:B------:R-:W-:-:S04]  /*48f0*/  UIADD3 UR6, UR6, 0x90, URZ ;  /* 0x0000009006067890 */ /* 0x000fc8000fffe03f */
[----:B------:R-:W-:-:S09]  /*4900*/  UPRMT UR6, URZ, 0x654, UR6 ;  /* 0x000006543f067896 */ /* 0x000fd20008000006 */
[----:B------:R-:W-:Y:S01]  /*4910*/  SYNCS.ARRIVE.TRANS64.RED.A1T0 RZ, [UR6], RZ ;  /* 0x000000ffffff79a7 */ /* 0x000fe20008100406 */
[----:B------:R-:W-:Y:S05]  /*4920*/  @P0 BRA `(.L_x_53) ;  /* 0x0000000000040947 */ /* 0x000fea0003800000 */
[----:B------:R-:W-:Y:S01]  /*4930*/  BPT.TRAP 0x1 ;  /* 0x000000040000795c */ /* 0x000fe20000300000 */
.L_x_53:
[----:B------:R-:W-:Y:S01]  /*4940*/  SHF.L.U32 R3, R82, 0x1f, RZ ;  /* 0x0000001f52037819 */ /* 0x000fe200000006ff */
[----:B------:R-:W-:Y:S01]  /*4950*/  UIADD3 UR36, UR45, UR36, URZ ;  /* 0x000000242d247290 */ /* 0x000fe2000fffe03f */
[----:B------:R-:W0:Y:S01]  /*4960*/  LDC R12, c[0x0][0x288] ;  /* 0x0000a200ff0c7b82 */ /* 0x000e220000000800 */
[----:B------:R-:W-:Y:S01]  /*4970*/  UISETP.GE.U32.AND UP1, UPT, UR45, 0x12, UPT ;  /* 0x000000122d00788c */ /* 0x000fe2000bf26070 */
[----:B------:R-:W-:Y:S01]  /*4980*/  IMAD.SHL.U32 R8, R23, 0x2, RZ ;  /* 0x0000000217087824 */ /* 0x000fe200078e00ff */
[----:B------:R-:W-:Y:S02]  /*4990*/  UISETP.GT.U32.AND UP0, UPT, UR36, 0x11, UPT ;  /* 0x000000112400788c */ /* 0x000fe4000bf04070 */
[----:B------:R-:W-:Y:S02]  /*49a0*/  UIMAD.WIDE.U32 UR4, UR36, 0x38e38e39, URZ ;  /* 0x38e38e39240478a5 */ /* 0x000fe4000f8e003f */
[----:B------:R-:W-:Y:S01]  /*49b0*/  UISETP.LT.U32.AND UP0, UPT, UR45, 0x12, UP0 ;  /* 0x000000122d00788c */ /* 0x000fe20008701070 */
[----:B------:R-:W1:Y:S01]  /*49c0*/  SYNCS.PHASECHK.TRANS64.TRYWAIT P0, [R66+UR43+0x10], R3 ;  /* 0x00001003420075a7 */ /* 0x000e62000800016b */
[----:B------:R-:W-:Y:S01]  /*49d0*/  USHF.R.U32.HI UR4, URZ, 0x2, UR5 ;  /* 0x000000023f047899 */ /* 0x000fe20008011605 */
[----:B------:R-:W-:Y:S01]  /*49e0*/  SHF.R.S32.HI R9, RZ, 0x1f, R8 ;  /* 0x0000001fff097819 */ /* 0x000fe20000011408 */
[----:B------:R-:W-:-:S02]  /*49f0*/  USEL UR6, URZ, 0x1, !UP0 ;  /* 0x000000013f067887 */ /* 0x000fc4000c000000 */
[----:B------:R-:W-:Y:S02]  /*4a00*/  UIMAD UR36, UR4, -0x12, UR36 ;  /* 0xffffffee042478a4 */ /* 0x000fe4000f8e0224 */
[----:B------:R-:W-:-:S04]  /*4a10*/  ULOP3.LUT UR37, UR37, UR6, URZ, 0x3c, !UPT ;  /* 0x0000000625257292 */ /* 0x000fc8000f8e3c3f */
[----:B------:R-:W-:Y:S01]  /*4a20*/  @UP1 ULOP3.LUT UR37, UR37, 0x1, UR4, 0x78, !UPT ;  /* 0x0000000125251892 */ /* 0x000fe2000f8e7804 */
[----:B01----:R-:W-:Y:S11]  /*4a30*/  @!P0 BRA `(.L_x_54) ;  /* 0x00000040002c8947 */ /* 0x003ff60003800000 */
.L_x_169:
[----:B0-----:R-:W-:Y:S01]  /*4a40*/  IMAD.SHL.U32 R0, R22, 0x40, RZ ;  /* 0x0000004016007824 */ /* 0x001fe200078e00ff */
[----:B------:R-:W-:Y:S01]  /*4a50*/  ULDC UR6, c[0x0][0x284] ;  /* 0x0000a10000067ab9 */ /* 0x000fe20000000800 */
[----:B------:R-:W-:Y:S01]  /*4a60*/  IMAD.SHL.U32 R13, R19, 0x40, RZ ;  /* 0x00000040130d7824 */ /* 0x000fe200078e00ff */
[----:B------:R-:W-:Y:S01]  /*4a70*/  SHF.R.S32.HI R68, RZ, 0x1f, R18 ;  /* 0x0000001fff447819 */ /* 0x000fe20000011412 */
[----:B------:R-:W-:Y:S01]  /*4a80*/  ULDC.64 UR4, c[0x0][0x7d0] ;  /* 0x0001f40000047ab9 */ /* 0x000fe20000000a00 */
[----:B------:R-:W-:Y:S01]  /*4a90*/  ISETP.GE.AND P0, PT, R0, UR6, PT ;  /* 0x0000000600007c0c */ /* 0x000fe2000bf06270 */
[----:B------:R-:W-:Y:S01]  /*4aa0*/  IMAD.WIDE.U32 R4, R18, UR4, R8 ;  /* 0x0000000412047c25 */ /* 0x000fe2000f8e0008 */
[----:B------:R-:W-:Y:S02]  /*4ab0*/  SHF.R.S32.HI R19, RZ, 0x1f, R13 ;  /* 0x0000001fff137819 */ /* 0x000fe4000001140d */
[C---:B------:R-:W-:Y:S01]  /*4ac0*/  ISETP.GE.OR P0, PT, R13.reuse, R12, P0 ;  /* 0x0000000c0d00720c */ /* 0x040fe20000706670 */
[----:B------:R-:W-:Y:S01]  /*4ad0*/  IMAD R3, R68, UR4, RZ ;  /* 0x0000000444037c24 */ /* 0x000fe2000f8e02ff */
[----:B------:R-:W-:-:S03]  /*4ae0*/  IADD3 R4, P1, R13, R4, RZ ;  /* 0x000000040d047210 */ /* 0x000fc60007f3e0ff */
[----:B------:R-:W-:-:S05]  /*4af0*/  IMAD R3, R18, UR5, R3 ;  /* 0x0000000512037c24 */ /* 0x000fca000f8e0203 */
[----:B------:R-:W-:-:S03]  /*4b00*/  IADD3.X R5, R19, R5, R3, P1, !PT ;  /* 0x0000000513057210 */ /* 0x000fc60000ffe403 */
[----:B------:R-:W-:Y:S05]  /*4b10*/  @P0 BRA `(.L_x_55) ;  /* 0x0000001c00200947 */ /* 0x000fea0003800000 */
[----:B------:R-:W0:Y:S01]  /*4b20*/  LDC.64 R10, c[0x0][0x7c8] ;  /* 0x0001f200ff0a7b82 */ /* 0x000e220000000a00 */
[----:B------:R-:W-:Y:S01]  /*4b30*/  IMAD.WIDE R14, R22, 0x40, R58 ;  /* 0x00000040160e7825 */ /* 0x000fe200078e023a */
[----:B------:R-:W-:Y:S01]  /*4b40*/  ULDC.64 UR4, c[0x0][0x7c0] ;  /* 0x0001f00000047ab9 */ /* 0x000fe20000000a00 */
[----:B------:R-:W-:Y:S02]  /*4b50*/  BSSY B0, `(.L_x_55) ;  /* 0x00001c4000007945 */ /* 0x000fe40003800000 */
[----:B------:R-:W-:Y:S02]  /*4b60*/  IMAD.IADD R22, R63, 0x1, -R0 ;  /* 0x000000013f167824 */ /* 0x000fe400078e0a00 */
[-C--:B0-----:R-:W-:Y:S02]  /*4b70*/  IMAD R3, R15, R10.reuse, RZ ;  /* 0x0000000a0f037224 */ /* 0x081fe400078e02ff */
[----:B------:R-:W-:-:S04]  /*4b80*/  IMAD.WIDE.U32 R4, R14, R10, R4 ;  /* 0x0000000a0e047225 */ /* 0x000fc800078e0004 */
[----:B------:R-:W-:Y:S01]  /*4b90*/  IMAD R3, R14, R11, R3 ;  /* 0x0000000b0e037224 */ /* 0x000fe200078e0203 */
[----:B------:R-:W-:-:S03]  /*4ba0*/  IADD3 R6, P0, R4, UR4, RZ ;  /* 0x0000000404067c10 */ /* 0x000fc6000ff1e0ff */
[----:B------:R-:W-:Y:S01]  /*4bb0*/  IMAD.IADD R3, R5, 0x1, R3 ;  /* 0x0000000105037824 */ /* 0x000fe200078e0203 */
[----:B------:R-:W-:-:S04]  /*4bc0*/  LEA R4, P1, R10, R6, 0x3 ;  /* 0x000000060a047211 */ /* 0x000fc800078218ff */
[----:B------:R-:W-:Y:S01]  /*4bd0*/  IADD3.X R7, R3, UR5, RZ, P0, !PT ;  /* 0x0000000503077c10 */ /* 0x000fe200087fe4ff */
[----:B------:R-:W-:Y:S01]  /*4be0*/  IMAD R3, R23, -0x2, R12 ;  /* 0xfffffffe17037824 */ /* 0x000fe200078e020c */
[----:B-----5:R-:W-:Y:S02]  /*4bf0*/  ISETP.NE.AND P0, PT, R57, RZ, PT ;  /* 0x000000ff3900720c */ /* 0x020fe40003f05270 */
[----:B------:R-:W-:Y:S01]  /*4c00*/  LEA.HI.X R5, R10, R7, R11, 0x3, P1 ;  /* 0x000000070a057211 */ /* 0x000fe200008f1c0b */
[----:B------:R-:W-:-:S10]  /*4c10*/  IMAD.IADD R69, R3, 0x1, -R13 ;  /* 0x0000000103457824 */ /* 0x000fd400078e0a0d */
[----:B------:R-:W-:Y:S05]  /*4c20*/  @!P0 BRA `(.L_x_56) ;  /* 0x0000001400188947 */ /* 0x000fea0003800000 */
[----:B------:R-:W0:Y:S01]  /*4c30*/  LDC.64 R20, c[0x0][0x7b0] ;  /* 0x0001ec00ff147b82 */ /* 0x000e220000000a00 */
[----:B------:R-:W-:Y:S01]  /*4c40*/  ULDC.64 UR4, c[0x0][0x7b8] ;  /* 0x0001ee0000047ab9 */ /* 0x000fe20000000a00 */
[----:B------:R-:W-:Y:S01]  /*4c50*/  ISETP.GE.AND P3, PT, R69, 0x1, PT ;  /* 0x000000014500780c */ /* 0x000fe20003f66270 */
[----:B------:R-:W-:Y:S01]  /*4c60*/  IMAD.WIDE.U32 R8, R18, UR4, R8 ;  /* 0x0000000412087c25 */ /* 0x000fe2000f8e0008 */
[----:B------:R-:W-:Y:S02]  /*4c70*/  BSSY B1, `(.L_x_57) ;  /* 0x000000e000017945 */ /* 0x000fe40003800000 */
[----:B------:R-:W-:Y:S01]  /*4c80*/  ISETP.LT.OR P1, PT, R22, 0x1, !P3 ;  /* 0x000000011600780c */ /* 0x000fe20005f21670 */
[----:B------:R-:W-:Y:S01]  /*4c90*/  IMAD R3, R68, UR4, RZ ;  /* 0x0000000444037c24 */ /* 0x000fe2000f8e02ff */
[----:B------:R-:W1:Y:S01]  /*4ca0*/  LDC.64 R66, c[0x0][0x7a8] ;  /* 0x0001ea00ff427b82 */ /* 0x000e620000000a00 */
[----:B------:R-:W-:Y:S02]  /*4cb0*/  IADD3 R12, P0, R13, R8, RZ ;  /* 0x000000080d0c7210 */ /* 0x000fe40007f1e0ff */
[----:B------:R-:W-:-:S05]  /*4cc0*/  IMAD R3, R18, UR5, R3 ;  /* 0x0000000512037c24 */ /* 0x000fca000f8e0203 */
[----:B------:R-:W-:Y:S01]  /*4cd0*/  IADD3.X R13, R19, R9, R3, P0, !PT ;  /* 0x00000009130d7210 */ /* 0x000fe200007fe403 */
[-C--:B0-----:R-:W-:Y:S02]  /*4ce0*/  IMAD R0, R15, R20.reuse, RZ ;  /* 0x000000140f007224 */ /* 0x081fe400078e02ff */
[----:B------:R-:W-:-:S04]  /*4cf0*/  IMAD.WIDE.U32 R8, R14, R20, R12 ;  /* 0x000000140e087225 */ /* 0x000fc800078e000c */
[----:B------:R-:W-:Y:S01]  /*4d00*/  IMAD R19, R14, R21, R0 ;  /* 0x000000150e137224 */ /* 0x000fe200078e0200 */
[----:B-1----:R-:W-:-:S04]  /*4d10*/  IADD3 R8, P0, R8, R66, RZ ;  /* 0x0000004208087210 */ /* 0x002fc80007f1e0ff */
[----:B------:R-:W-:Y:S01]  /*4d20*/  IADD3.X R9, R67, R9, R19, P0, !PT ;  /* 0x0000000943097210 */ /* 0x000fe200007fe413 */
[----:B------:R-:W-:Y:S08]  /*4d30*/  @P1 BRA `(.L_x_58) ;  /* 0x0000000000041947 */ /* 0x000ff00003800000 */
[----:B------:R0:W5:Y:S02]  /*4d40*/  LDG.E.U8 R65, desc[UR52][R8.64] ;  /* 0x0000003408417981 */ /* 0x000164000c1e1100 */
.L_x_58:
[----:B------:R-:W-:Y:S05]  /*4d50*/  BSYNC B1 ;  /* 0x0000000000017941 */ /* 0x000fea0003800000 */
.L_x_57:
[----:B-----5:R-:W-:Y:S01]  /*4d60*/  LOP3.LUT R0, R65, 0xffff, RZ, 0xc0, !PT ;  /* 0x0000ffff41007812 */ /* 0x020fe200078ec0ff */
[----:B------:R-:W-:Y:S01]  /*4d70*/  IMAD.SHL.U32 R10, R20, 0x8, RZ ;  /* 0x00000008140a7824 */ /* 0x000fe200078e00ff */
[----:B------:R-:W-:Y:S01]  /*4d80*/  ISETP.GE.AND P2, PT, R69, 0x2, PT ;  /* 0x000000024500780c */ /* 0x000fe20003f46270 */
[----:B------:R-:W-:Y:S01]  /*4d90*/  BSSY B1, `(.L_x_59) ;  /* 0x000000e000017945 */ /* 0x000fe20003800000 */
[----:B------:R-:W-:Y:S02]  /*4da0*/  PRMT R0, R0, 0x8880, RZ ;  /* 0x0000888000007816 */ /* 0x000fe400000000ff */
[----:B------:R-:W-:Y:S02]  /*4db0*/  ISETP.LT.OR P0, PT, R22, 0x1, !P2 ;  /* 0x000000011600780c */ /* 0x000fe40005701670 */
[----:B------:R-:W-:Y:S01]  /*4dc0*/  SHF.L.U64.HI R11, R20, 0x3, R21 ;  /* 0x00000003140b7819 */ /* 0x000fe20000010215 */
[----:B------:R-:W-:-:S04]  /*4dd0*/  IMAD R3, R0, R57, RZ ;  /* 0x0000003900037224 */ /* 0x000fc800078e02ff */
[----:B------:R-:W-:Y:S02]  /*4de0*/  @!P1 IMAD R15, R24, R56, R3 ;  /* 0x00000038180f9224 */ /* 0x000fe400078e0203 */
[----:B------:R-:W-:-:S03]  /*4df0*/  IMAD.WIDE.U32 R10, R14, R20, R10 ;  /* 0x000000140e0a7225 */ /* 0x000fc600078e000a */
[----:B------:R1:W-:Y:S01]  /*4e00*/  @!P1 STG.E.U8 desc[UR52][R6.64], R15 ;  /* 0x0000000f06009986 */ /* 0x0003e2000c101134 */
[----:B------:R-:W-:Y:S01]  /*4e10*/  IMAD.IADD R14, R19, 0x1, R11 ;  /* 0x00000001130e7824 */ /* 0x000fe200078e020b */
[----:B------:R-:W-:Y:S01]  /*4e20*/  IADD3 R10, P4, P5, R12, R66, R10 ;  /* 0x000000420c0a7210 */ /* 0x000fe20007d9e00a */
[----:B------:R-:W-:-:S12]  /*4e30*/  @P0 BRA `(.L_x_60) ;  /* 0x00000000000c0947 */ /* 0x000fd80003800000 */
[----:B------:R-:W2:Y:S02]  /*4e40*/  LDG.E.U8 R65, desc[UR52][R8.64+0x1] ;  /* 0x0000013408417981 */ /* 0x000ea4000c1e1100 */
[----:B--2---:R-:W-:-:S05]  /*4e50*/  PRMT R0, R65, 0x8880, RZ ;  /* 0x0000888041007816 */ /* 0x004fca00000000ff */
[----:B------:R-:W-:-:S07]  /*4e60*/  IMAD R3, R0, R57, RZ ;  /* 0x0000003900037224 */ /* 0x000fce00078e02ff */
.L_x_60:
[----:B------:R-:W-:Y:S05]  /*4e70*/  BSYNC B1 ;  /* 0x0000000000017941 */ /* 0x000fea0003800000 */
.L_x_59:
[C---:B------:R-:W-:Y:S01]  /*4e80*/  ISETP.LT.OR P3, PT, R22.reuse, 0x9, !P3 ;  /* 0x000000091600780c */ /* 0x040fe20005f61670 */
[----:B------:R-:W-:Y:S01]  /*4e90*/  @!P0 IMAD R25, R25, R56, R3 ;  /* 0x0000003819198224 */ /* 0x000fe200078e0203 */
[----:B------:R-:W-:Y:S01]  /*4ea0*/  ISETP.GE.AND P1, PT, R69, 0x9, PT ;  /* 0x000000094500780c */ /* 0x000fe20003f26270 */
[----:B------:R-:W-:Y:S01]  /*4eb0*/  BSSY B1, `(.L_x_61) ;  /* 0x000000b000017945 */ /* 0x000fe20003800000 */
[----:B------:R-:W-:Y:S02]  /*4ec0*/  IADD3.X R11, R13, R67, R14, P4, P5 ;  /* 0x000000430d0b7210 */ /* 0x000fe400027ea40e */
[----:B------:R2:W-:Y:S01]  /*4ed0*/  @!P0 STG.E.U8 desc[UR52][R6.64+0x1], R25 ;  /* 0x0000011906008986 */ /* 0x0005e2000c101134 */
[----:B------:R-:W-:Y:S02]  /*4ee0*/  ISETP.GE.AND P0, PT, R69, 0xa, PT ;  /* 0x0000000a4500780c */ /* 0x000fe40003f06270 */
[C---:B------:R-:W-:Y:S02]  /*4ef0*/  ISETP.LT.OR P2, PT, R22.reuse, 0x9, !P2 ;  /* 0x000000091600780c */ /* 0x040fe40005741670 */
[----:B------:R-:W-:-:S02]  /*4f00*/  ISETP.LT.OR P5, PT, R22, 0x1, !P1 ;  /* 0x000000011600780c */ /* 0x000fc40004fa1670 */
[----:B------:R-:W-:Y:S01]  /*4f10*/  ISETP.LT.OR P4, PT, R22, 0x1, !P0 ;  /* 0x000000011600780c */ /* 0x000fe20004781670 */
[----:B------:R-:W-:-:S12]  /*4f20*/  @P3 BRA `(.L_x_62) ;  /* 0x00000000000c3947 */ /* 0x000fd80003800000 */
[----:B------:R-:W3:Y:S02]  /*4f30*/  LDG.E.U8 R65, desc[UR52][R10.64] ;  /* 0x000000340a417981 */ /* 0x000ee4000c1e1100 */
[----:B---3--:R-:W-:-:S05]  /*4f40*/  PRMT R0, R65, 0x8880, RZ ;  /* 0x0000888041007816 */ /* 0x008fca00000000ff */
[----:B------:R-:W-:-:S07]  /*4f50*/  IMAD R3, R0, R57, RZ ;  /* 0x0000003900037224 */ /* 0x000fce00078e02ff */
.L_x_62:
[----:B------:R-:W-:Y:S05]  /*4f60*/  BSYNC B1 ;  /* 0x0000000000017941 */ /* 0x000fea0003800000 */
.L_x_61:
[----:B------:R-:W-:Y:S01]  /*4f70*/  @!P3 IMAD R13, R26, R56, R3 ;  /* 0x000000381a0db224 */ /* 0x000fe200078e0203 */
[----:B------:R-:W-:Y:S04]  /*4f80*/  BSSY B1, `(.L_x_63) ;  /* 0x0000006000017945 */ /* 0x000fe80003800000 */
[----:B------:R3:W-:Y:S01]  /*4f90*/  @!P3 STG.E.U8 desc[UR52][R4.64], R13 ;  /* 0x0000000d0400b986 */ /* 0x0007e2000c101134 */
[----:B------:R-:W-:Y:S05]  /*4fa0*/  @P2 BRA `(.L_x_64) ;  /* 0x00000000000c2947 */ /* 0x000fea0003800000 */
[----:B------:R-:W4:Y:S02]  /*4fb0*/  LDG.E.U8 R65, desc[UR52][R10.64+0x1] ;  /* 0x000001340a417981 */ /* 0x000f24000c1e1100 */
[----:B----4-:R-:W-:-:S05]  /*4fc0*/  PRMT R0, R65, 0x8880, RZ ;  /* 0x0000888041007816 */ /* 0x010fca00000000ff */
[----:B------:R-:W-:-:S07]  /*4fd0*/  IMAD R3, R0, R57, RZ ;  /* 0x0000003900037224 */ /* 0x000fce00078e02ff */
.L_x_64:
[----:B------:R-:W-:Y:S05]  /*4fe0*/  BSYNC B1 ;  /* 0x0000000000017941 */ /* 0x000fea0003800000 */
.L_x_63:
[----:B------:R-:W-:Y:S01]  /*4ff0*/  @!P2 IMAD R27, R27, R56, R3 ;  /* 0x000000381b1ba224 */ /* 0x000fe200078e0203 */
[----:B------:R-:W-:Y:S04]  /*5000*/  BSSY B1, `(.L_x_65) ;  /* 0x0000006000017945 */ /* 0x000fe80003800000 */
[----:B------:R4:W-:Y:S01]  /*5010*/  @!P2 STG.E.U8 desc[UR52][R4.64+0x1], R27 ;  /* 0x0000011b0400a986 */ /* 0x0009e2000c101134 */
[----:B------:R-:W-:Y:S05]  /*5020*/  @P5 BRA `(.L_x_66) ;  /* 0x00000000000c5947 */ /* 0x000fea0003800000 */
[----:B------:R-:W5:Y:S02]  /*5030*/  LDG.E.U8 R65, desc[UR52][R8.64+0x8] ;  /* 0x0000083408417981 */ /* 0x000f64000c1e1100 */
[----:B-----5:R-:W-:-:S05]  /*5040*/  PRMT R0, R65, 0x8880, RZ ;  /* 0x0000888041007816 */ /* 0x020fca00000000ff */
[----:B------:R-:W-:-:S07]  /*5050*/  IMAD R3, R0, R57, RZ ;  /* 0x0000003900037224 */ /* 0x000fce00078e02ff */
.L_x_66:
[----:B------:R-:W-:Y:S05]  /*5060*/  BSYNC B1 ;  /* 0x0000000000017941 */ /* 0x000fea0003800000 */
.L_x_65:
[----:B---3--:R-:W-:Y:S01]  /*5070*/  @!P5 IMAD R13, R28, R56, R3 ;  /* 0x000000381c0dd224 */ /* 0x008fe200078e0203 */
[----:B------:R-:W-:Y:S04]  /*5080*/  BSSY B1, `(.L_x_67) ;  /* 0x0000006000017945 */ /* 0x000fe80003800000 */
[----:B------:R3:W-:Y:S01]  /*5090*/  @!P5 STG.E.U8 desc[UR52][R6.64+0x8], R13 ;  /* 0x0000080d0600d986 */ /* 0x0007e2000c101134 */
[----:B------:R-:W-:Y:S05]  /*50a0*/  @P4 BRA `(.L_x_68) ;  /* 0x00000000000c4947 */ /* 0x000fea0003800000 */
[----:B------:R-:W5:Y:S02]  /*50b0*/  LDG.E.U8 R65, desc[UR52][R8.64+0x9] ;  /* 0x0000093408417981 */ /* 0x000f64000c1e1100 */
[----:B-----5:R-:W-:-:S05]  /*50c0*/  PRMT R0, R65, 0x8880, RZ ;  /* 0x0000888041007816 */ /* 0x020fca00000000ff */
[----:B------:R-:W-:-:S07]  /*50d0*/  IMAD R3, R0, R57, RZ ;  /* 0x0000003900037224 */ /* 0x000fce00078e02ff */
.L_x_68:
[----:B------:R-:W-:Y:S05]  /*50e0*/  BSYNC B1 ;  /* 0x0000000000017941 */ /* 0x000fea0003800000 */
.L_x_67:
[C---:B------:R-:W-:Y:S01]  /*50f0*/  ISETP.LT.OR P1, PT, R22.reuse, 0x9, !P1 ;  /* 0x000000091600780c */ /* 0x040fe20004f21670 */
[----:B------:R-:W-:Y:S01]  /*5100*/  @!P4 IMAD R29, R29, R56, R3 ;  /* 0x000000381d1dc224 */ /* 0x000fe200078e0203 */
[C---:B------:R-:W-:Y:S01]  /*5110*/  ISETP.GE.AND P3, PT, R69.reuse, 0x11, PT ;  /* 0x000000114500780c */ /* 0x040fe20003f66270 */
[----:B------:R-:W-:Y:S01]  /*5120*/  BSSY B1, `(.L_x_69) ;  /* 0x000000a000017945 */ /* 0x000fe20003800000 */
[----:B------:R-:W-:Y:S02]  /*5130*/  ISETP.GE.AND P2, PT, R69, 0x12, PT ;  /* 0x000000124500780c */ /* 0x000fe40003f46270 */
[----:B------:R0:W-:Y:S01]  /*5140*/  @!P4 STG.E.U8 desc[UR52][R6.64+0x9], R29 ;  /* 0x0000091d0600c986 */ /* 0x0001e2000c101134 */
[C---:B------:R-:W-:Y:S02]  /*5150*/  ISETP.LT.OR P0, PT, R22.reuse, 0x9, !P0 ;  /* 0x000000091600780c */ /* 0x040fe40004701670 */
[C---:B------:R-:W-:Y:S02]  /*5160*/  ISETP.LT.OR P5, PT, R22.reuse, 0x1, !P3 ;  /* 0x000000011600780c */ /* 0x040fe40005fa1670 */
[----:B------:R-:W-:-:S02]  /*5170*/  ISETP.LT.OR P4, PT, R22, 0x1, !P2 ;  /* 0x000000011600780c */ /* 0x000fc40005781670 */
[----:B------:R-:W-:Y:S11]  /*5180*/  @P1 BRA `(.L_x_70) ;  /* 0x00000000000c1947 */ /* 0x000ff60003800000 */
[----:B------:R-:W5:Y:S02]  /*5190*/  LDG.E.U8 R65, desc[UR52][R10.64+0x8] ;  /* 0x000008340a417981 */ /* 0x000f64000c1e1100 */
[----:B-----5:R-:W-:-:S05]  /*51a0*/  PRMT R0, R65, 0x8880, RZ ;  /* 0x0000888041007816 */ /* 0x020fca00000000ff */
[----:B------:R-:W-:-:S07]  /*51b0*/  IMAD R3, R0, R57, RZ ;  /* 0x0000003900037224 */ /* 0x000fce00078e02ff */
.L_x_70:
[----:B------:R-:W-:Y:S05]  /*51c0*/  BSYNC B1 ;  /* 0x0000000000017941 */ /* 0x000fea0003800000 */
.L_x_69:
[----:B---3--:R-:W-:Y:S01]  /*51d0*/  @!P1 IMAD R13, R30, R56, R3 ;  /* 0x000000381e0d9224 */ /* 0x008fe200078e0203 */
[----:B------:R-:W-:Y:S04]  /*51e0*/  BSSY B1, `(.L_x_71) ;  /* 0x0000006000017945 */ /* 0x000fe80003800000 */
[----:B------:R3:W-:Y:S01]  /*51f0*/  @!P1 STG.E.U8 desc[UR52][R4.64+0x8], R13 ;  /* 0x0000080d04009986 */ /* 0x0007e2000c101134 */
[----:B------:R-:W-:Y:S05]  /*5200*/  @P0 BRA `(.L_x_72) ;  /* 0x00000000000c0947 */ /* 0x000fea0003800000 */
[----:B------:R-:W5:Y:S02]  /*5210*/  LDG.E.U8 R65, desc[UR52][R10.64+0x9] ;  /* 0x000009340a417981 */ /* 0x000f64000c1e1100 */
[----:B-----5:R-:W-:-:S05]  /*5220*/  PRMT R0, R65, 0x8880, RZ ;  /* 0x0000888041007816 */ /* 0x020fca00000000ff */
[----:B------:R-:W-:-:S07]  /*5230*/  IMAD R3, R0, R57, RZ ;  /* 0x0000003900037224 */ /* 0x000fce00078e02ff */
.L_x_72:
[----:B------:R-:W-:Y:S05]  /*5240*/  BSYNC B1 ;  /* 0x0000000000017941 */ /* 0x000fea0003800000 */
.L_x_71:
[----:B------:R-:W-:Y:S01]  /*5250*/  @!P0 IMAD R31, R31, R56, R3 ;  /* 0x000000381f1f8224 */ /* 0x000fe200078e0203 */
[----:B------:R-:W-:Y:S04]  /*5260*/  BSSY B1, `(.L_x_73) ;  /* 0x0000006000017945 */ /* 0x000fe80003800000 */
[----:B------:R0:W-:Y:S01]  /*5270*/  @!P0 STG.E.U8 desc[UR52][R4.64+0x9], R31 ;  /* 0x0000091f04008986 */ /* 0x0001e2000c101134 */
[----:B------:R-:W-:Y:S05]  /*5280*/  @P5 BRA `(.L_x_74) ;  /* 0x00000000000c5947 */ /* 0x000fea0003800000 */
[----:B------:R-:W5:Y:S02]  /*5290*/  LDG.E.U8 R65, desc[UR52][R8.64+0x10] ;  /* 0x0000103408417981 */ /* 0x000f64000c1e1100 */
[----:B-----5:R-:W-:-:S05]  /*52a0*/  PRMT R0, R65, 0x8880, RZ ;  /* 0x0000888041007816 */ /* 0x020fca00000000ff */
[----:B------:R-:W-:-:S07]  /*52b0*/  IMAD R3, R0, R57, RZ ;  /* 0x0000003900037224 */ /* 0x000fce00078e02ff */
.L_x_74:
[----:B------:R-:W-:Y:S05]  /*52c0*/  BSYNC B1 ;  /* 0x0000000000017941 */ /* 0x000fea0003800000 */
.L_x_73:
[----:B---3--:R-:W-:Y:S01]  /*52d0*/  @!P5 IMAD R13, R32, R56, R3 ;  /* 0x00000038200dd224 */ /* 0x008fe200078e0203 */
[----:B------:R-:W-:Y:S04]  /*52e0*/  BSSY B1, `(.L_x_75) ;  /* 0x0000006000017945 */ /* 0x000fe80003800000 */
[----:B------:R3:W-:Y:S01]  /*52f0*/  @!P5 STG.E.U8 desc[UR52][R6.64+0x10], R13 ;  /* 0x0000100d0600d986 */ /* 0x0007e2000c101134 */
[----:B------:R-:W-:Y:S05]  /*5300*/  @P4 BRA `(.L_x_76) ;  /* 0x00000000000c4947 */ /* 0x000fea0003800000 */
[----:B------:R-:W5:Y:S02]  /*5310*/  LDG.E.U8 R65, desc[UR52][R8.64+0x11] ;  /* 0x0000113408417981 */ /* 0x000f64000c1e1100 */
[----:B-----5:R-:W-:-:S05]  /*5320*/  PRMT R0, R65, 0x8880, RZ ;  /* 0x0000888041007816 */ /* 0x020fca00000000ff */
[----:B------:R-:W-:-:S07]  /*5330*/  IMAD R3, R0, R57, RZ ;  /* 0x0000003900037224 */ /* 0x000fce00078e02ff */
.L_x_76:
[----:B------:R-:W-:Y:S05]  /*5340*/  BSYNC B1 ;  /* 0x0000000000017941 */ /* 0x000fea0003800000 */
.L_x_75:
        /* <DEDUP_REMOVED lines=13> */
.L_x_78:
[----:B------:R-:W-:Y:S05]  /*5420*/  BSYNC B1 ;  /* 0x0000000000017941 */ /* 0x000fea0003800000 */
.L_x_77:
[----:B---3--:R-:W-:Y:S01]  /*5430*/  @!P3 IMAD R13, R34, R56, R3 ;  /* 0x00000038220db224 */ /* 0x008fe200078e0203 */
[----:B------:R-:W-:Y:S04]  /*5440*/  BSSY B1, `(.L_x_79) ;  /* 0x0000006000017945 */ /* 0x000fe80003800000 */
[----:B------:R3:W-:Y:S01]  /*5450*/  @!P3 STG.E.U8 desc[UR52][R4.64+0x10], R13 ;  /* 0x0000100d0400b986 */ /* 0x0007e2000c101134 */
[----:B------:R-:W-:Y:S05]  /*5460*/  @P2 BRA `(.L_x_80) ;  /* 0x00000000000c2947 */ /* 0x000fea0003800000 */
[----:B------:R-:W5:Y:S02]  /*5470*/  LDG.E.U8 R65, desc[UR52][R10.64+0x11] ;  /* 0x000011340a417981 */ /* 0x000f64000c1e1100 */
[----:B-----5:R-:W-:-:S05]  /*5480*/  PRMT R0, R65, 0x8880, RZ ;  /* 0x0000888041007816 */ /* 0x020fca00000000ff */
[----:B------:R-:W-:-:S07]  /*5490*/  IMAD R3, R0, R57, RZ ;  /* 0x0000003900037224 */ /* 0x000fce00078e02ff */
.L_x_80:
[----:B------:R-:W-:Y:S05]  /*54a0*/  BSYNC B1 ;  /* 0x0000000000017941 */ /* 0x000fea0003800000 */
.L_x_79:
[----:B------:R-:W-:Y:S01]  /*54b0*/  @!P2 IMAD R35, R35, R56, R3 ;  /* 0x000000382323a224 */ /* 0x000fe200078e0203 */
[----:B------:R-:W-:Y:S04]  /*54c0*/  BSSY B1, `(.L_x_81) ;  /* 0x0000006000017945 */ /* 0x000fe80003800000 */
[----:B------:R0:W-:Y:S01]  /*54d0*/  @!P2 STG.E.U8 desc[UR52][R4.64+0x11], R35 ;  /* 0x000011230400a986 */ /* 0x0001e2000c101134 */
[----:B------:R-:W-:Y:S05]  /*54e0*/  @P5 BRA `(.L_x_82) ;  /* 0x00000000000c5947 */ /* 0x000fea0003800000 */
[----:B------:R-:W5:Y:S02]  /*54f0*/  LDG.E.U8 R65, desc[UR52][R8.64+0x18] ;  /* 0x0000183408417981 */ /* 0x000f64000c1e1100 */
[----:B-----5:R-:W-:-:S05]  /*5500*/  PRMT R0, R65, 0x8880, RZ ;  /* 0x0000888041007816 */ /* 0x020fca00000000ff */
[----:B------:R-:W-:-:S07]  /*5510*/  IMAD R3, R0, R57, RZ ;  /* 0x0000003900037224 */ /* 0x000fce00078e02ff */
.L_x_82:
[----:B------:R-:W-:Y:S05]  /*5520*/  BSYNC B1 ;  /* 0x0000000000017941 */ /* 0x000fea0003800000 */
.L_x_81:
[----:B---3--:R-:W-:Y:S01]  /*5530*/  @!P5 IMAD R13, R36, R56, R3 ;  /* 0x00000038240dd224 */ /* 0x008fe200078e0203 */
[----:B------:R-:W-:Y:S04]  /*5540*/  BSSY B1, `(.L_x_83) ;  /* 0x0000006000017945 */ /* 0x000fe80003800000 */
[----:B------:R3:W-:Y:S01]  /*5550*/  @!P5 STG.E.U8 desc[UR52][R6.64+0x18], R13 ;  /* 0x0000180d0600d986 */ /* 0x0007e2000c101134 */
[----:B------:R-:W-:Y:S05]  /*5560*/  @P4 BRA `(.L_x_84) ;  /* 0x00000000000c4947 */ /* 0x000fea0003800000 */
[----:B------:R-:W5:Y:S02]  /*5570*/  LDG.E.U8 R65, desc[UR52][R8.64+0x19] ;  /* 0x0000193408417981 */ /* 0x000f64000c1e1100 */
[----:B-----5:R-:W-:-:S05]  /*5580*/  PRMT R0, R65, 0x8880, RZ ;  /* 0x0000888041007816 */ /* 0x020fca00000000ff */
[----:B------:R-:W-:-:S07]  /*5590*/  IMAD R3, R0, R57, RZ ;  /* 0x0000003900037224 */ /* 0x000fce00078e02ff */
.L_x_84:
[----:B------:R-:W-:Y:S05]  /*55a0*/  BSYNC B1 ;  /* 0x0000000000017941 */ /* 0x000fea0003800000 */
.L_x_83:
        /* <DEDUP_REMOVED lines=13> */
.L_x_86:
[----:B------:R-:W-:Y:S05]  /*5680*/  BSYNC B1 ;  /* 0x0000000000017941 */ /* 0x000fea0003800000 */
.L_x_85:
[----:B---3--:R-:W-:Y:S01]  /*5690*/  @!P1 IMAD R13, R38, R56, R3 ;  /* 0x00000038260d9224 */ /* 0x008fe200078e0203 */
[----:B------:R-:W-:Y:S04]  /*56a0*/  BSSY B1, `(.L_x_87) ;  /* 0x0000006000017945 */ /* 0x000fe80003800000 */
[----:B------:R3:W-:Y:S01]  /*56b0*/  @!P1 STG.E.U8 desc[UR52][R4.64+0x18], R13 ;  /* 0x0000180d04009986 */ /* 0x0007e2000c101134 */
[----:B------:R-:W-:Y:S05]  /*56c0*/  @P4 BRA `(.L_x_88) ;  /* 0x00000000000c4947 */ /* 0x000fea0003800000 */
[----:B------:R-:W5:Y:S02]  /*56d0*/  LDG.E.U8 R65, desc[UR52][R10.64+0x19] ;  /* 0x000019340a417981 */ /* 0x000f64000c1e1100 */
[----:B-----5:R-:W-:-:S05]  /*56e0*/  PRMT R0, R65, 0x8880, RZ ;  /* 0x0000888041007816 */ /* 0x020fca00000000ff */
[----:B------:R-:W-:-:S07]  /*56f0*/  IMAD R3, R0, R57, RZ ;  /* 0x0000003900037224 */ /* 0x000fce00078e02ff */
.L_x_88:
[----:B------:R-:W-:Y:S05]  /*5700*/  BSYNC B1 ;  /* 0x0000000000017941 */ /* 0x000fea0003800000 */
.L_x_87:
[----:B------:R-:W-:Y:S01]  /*5710*/  @!P4 IMAD R39, R39, R56, R3 ;  /* 0x000000382727c224 */ /* 0x000fe200078e0203 */
[----:B------:R-:W-:Y:S04]  /*5720*/  BSSY B1, `(.L_x_89) ;  /* 0x0000006000017945 */ /* 0x000fe80003800000 */
[----:B------:R0:W-:Y:S01]  /*5730*/  @!P4 STG.E.U8 desc[UR52][R4.64+0x19], R39 ;  /* 0x000019270400c986 */ /* 0x0001e2000c101134 */
[----:B------:R-:W-:Y:S05]  /*5740*/  @P5 BRA `(.L_x_90) ;  /* 0x00000000000c5947 */ /* 0x000fea0003800000 */
[----:B------:R-:W5:Y:S02]  /*5750*/  LDG.E.U8 R65, desc[UR52][R8.64+0x20] ;  /* 0x0000203408417981 */ /* 0x000f64000c1e1100 */
[----:B-----5:R-:W-:-:S05]  /*5760*/  PRMT R0, R65, 0x8880, RZ ;  /* 0x0000888041007816 */ /* 0x020fca00000000ff */
[----:B------:R-:W-:-:S07]  /*5770*/  IMAD R3, R0, R57, RZ ;  /* 0x0000003900037224 */ /* 0x000fce00078e02ff */
.L_x_90:
[----:B------:R-:W-:Y:S05]  /*5780*/  BSYNC B1 ;  /* 0x0000000000017941 */ /* 0x000fea0003800000 */
.L_x_89:
[----:B---3--:R-:W-:Y:S01]  /*5790*/  @!P5 IMAD R13, R40, R56, R3 ;  /* 0x00000038280dd224 */ /* 0x008fe200078e0203 */
[----:B------:R-:W-:Y:S04]  /*57a0*/  BSSY B1, `(.L_x_91) ;  /* 0x0000006000017945 */ /* 0x000fe80003800000 */
[----:B------:R3:W-:Y:S01]  /*57b0*/  @!P5 STG.E.U8 desc[UR52][R6.64+0x20], R13 ;  /* 0x0000200d0600d986 */ /* 0x0007e2000c101134 */
[----:B------:R-:W-:Y:S05]  /*57c0*/  @P0 BRA `(.L_x_92) ;  /* 0x00000000000c0947 */ /* 0x000fea0003800000 */
[----:B------:R-:W5:Y:S02]  /*57d0*/  LDG.E.U8 R65, desc[UR52][R8.64+0x21] ;  /* 0x0000213408417981 */ /* 0x000f64000c1e1100 */
[----:B-----5:R-:W-:-:S05]  /*57e0*/  PRMT R0, R65, 0x8880, RZ ;  /* 0x0000888041007816 */ /* 0x020fca00000000ff */
[----:B------:R-:W-:-:S07]  /*57f0*/  IMAD R3, R0, R57, RZ ;  /* 0x0000003900037224 */ /* 0x000fce00078e02ff */
.L_x_92:
[----:B------:R-:W-:Y:S05]  /*5800*/  BSYNC B1 ;  /* 0x0000000000017941 */ /* 0x000fea0003800000 */
.L_x_91:
        /* <DEDUP_REMOVED lines=13> */
.L_x_94:
[----:B------:R-:W-:Y:S05]  /*58e0*/  BSYNC B1 ;  /* 0x0000000000017941 */ /* 0x000fea0003800000 */
.L_x_93:
[----:B---3--:R-:W-:Y:S01]  /*58f0*/  @!P3 IMAD R13, R42, R56, R3 ;  /* 0x000000382a0db224 */ /* 0x008fe200078e0203 */
[----:B------:R-:W-:Y:S04]  /*5900*/  BSSY B1, `(.L_x_95) ;  /* 0x0000006000017945 */ /* 0x000fe80003800000 */
[----:B------:R3:W-:Y:S01]  /*5910*/  @!P3 STG.E.U8 desc[UR52][R4.64+0x20], R13 ;  /* 0x0000200d0400b986 */ /* 0x0007e2000c101134 */
[----:B------:R-:W-:Y:S05]  /*5920*/  @P2 BRA `(.L_x_96) ;  /* 0x00000000000c2947 */ /* 0x000fea0003800000 */
[----:B------:R-:W5:Y:S02]  /*5930*/  LDG.E.U8 R65, desc[UR52][R10.64+0x21] ;  /* 0x000021340a417981 */ /* 0x000f64000c1e1100 */
[----:B-----5:R-:W-:-:S05]  /*5940*/  PRMT R0, R65, 0x8880, RZ ;  /* 0x0000888041007816 */ /* 0x020fca00000000ff */
[----:B------:R-:W-:-:S07]  /*5950*/  IMAD R3, R0, R57, RZ ;  /* 0x0000003900037224 */ /* 0x000fce00078e02ff */
.L_x_96:
[----:B------:R-:W-:Y:S05]  /*5960*/  BSYNC B1 ;  /* 0x0000000000017941 */ /* 0x000fea0003800000 */
.L_x_95:
[----:B------:R-:W-:Y:S01]  /*5970*/  @!P2 IMAD R43, R43, R56, R3 ;  /* 0x000000382b2ba224 */ /* 0x000fe200078e0203 */
[----:B------:R-:W-:Y:S04]  /*5980*/  BSSY B1, `(.L_x_97) ;  /* 0x0000006000017945 */ /* 0x000fe80003800000 */
[----:B------:R0:W-:Y:S01]  /*5990*/  @!P2 STG.E.U8 desc[UR52][R4.64+0x21], R43 ;  /* 0x0000212b0400a986 */ /* 0x0001e2000c101134 */
[----:B------:R-:W-:Y:S05]  /*59a0*/  @P0 BRA `(.L_x_98) ;  /* 0x00000000000c0947 */ /* 0x000fea0003800000 */
[----:B------:R-:W5:Y:S02]  /*59b0*/  LDG.E.U8 R65, desc[UR52][R8.64+0x28] ;  /* 0x0000283408417981 */ /* 0x000f64000c1e1100 */
[----:B-----5:R-:W-:-:S05]  /*59c0*/  PRMT R0, R65, 0x8880, RZ ;  /* 0x0000888041007816 */ /* 0x020fca00000000ff */
[----:B------:R-:W-:-:S07]  /*59d0*/  IMAD R3, R0, R57, RZ ;  /* 0x0000003900037224 */ /* 0x000fce00078e02ff */
.L_x_98:
[----:B------:R-:W-:Y:S05]  /*59e0*/  BSYNC B1 ;  /* 0x0000000000017941 */ /* 0x000fea0003800000 */
.L_x_97:
[----:B---3--:R-:W-:Y:S01]  /*59f0*/  @!P0 IMAD R13, R44, R56, R3 ;  /* 0x000000382c0d8224 */ /* 0x008fe200078e0203 */
[----:B------:R-:W-:Y:S04]  /*5a00*/  BSSY B1, `(.L_x_99) ;  /* 0x0000006000017945 */ /* 0x000fe80003800000 */
[----:B------:R3:W-:Y:S01]  /*5a10*/  @!P0 STG.E.U8 desc[UR52][R6.64+0x28], R13 ;  /* 0x0000280d06008986 */ /* 0x0007e2000c101134 */
[----:B------:R-:W-:Y:S05]  /*5a20*/  @P5 BRA `(.L_x_100) ;  /* 0x00000000000c5947 */ /* 0x000fea0003800000 */
[----:B------:R-:W5:Y:S02]  /*5a30*/  LDG.E.U8 R65, desc[UR52][R8.64+0x29] ;  /* 0x0000293408417981 */ /* 0x000f64000c1e1100 */
[----:B-----5:R-:W-:-:S05]  /*5a40*/  PRMT R0, R65, 0x8880, RZ ;  /* 0x0000888041007816 */ /* 0x020fca00000000ff */
[----:B------:R-:W-:-:S07]  /*5a50*/  IMAD R3, R0, R57, RZ ;  /* 0x0000003900037224 */ /* 0x000fce00078e02ff */
.L_x_100:
[----:B------:R-:W-:Y:S05]  /*5a60*/  BSYNC B1 ;  /* 0x0000000000017941 */ /* 0x000fea0003800000 */
.L_x_99:
        /* <DEDUP_REMOVED lines=13> */
.L_x_102:
[----:B------:R-:W-:Y:S05]  /*5b40*/  BSYNC B1 ;  /* 0x0000000000017941 */ /* 0x000fea0003800000 */
.L_x_101:
[----:B---3--:R-:W-:Y:S01]  /*5b50*/  @!P4 IMAD R13, R46, R56, R3 ;  /* 0x000000382e0dc224 */ /* 0x008fe200078e0203 */
[----:B------:R-:W-:Y:S04]  /*5b60*/  BSSY B1, `(.L_x_103) ;  /* 0x0000006000017945 */ /* 0x000fe80003800000 */
[----:B------:R3:W-:Y:S01]  /*5b70*/  @!P4 STG.E.U8 desc[UR52][R4.64+0x28], R13 ;  /* 0x0000280d0400c986 */ /* 0x0007e2000c101134 */
[----:B------:R-:W-:Y:S05]  /*5b80*/  @P1 BRA `(.L_x_104) ;  /* 0x00000000000c1947 */ /* 0x000fea0003800000 */
[----:B------:R-:W5:Y:S02]  /*5b90*/  LDG.E.U8 R65, desc[UR52][R10.64+0x29] ;  /* 0x000029340a417981 */ /* 0x000f64000c1e1100 */
[----:B-----5:R-:W-:-:S05]  /*5ba0*/  PRMT R0, R65, 0x8880, RZ ;  /* 0x0000888041007816 */ /* 0x020fca00000000ff */
[----:B------:R-:W-:-:S07]  /*5bb0*/  IMAD R3, R0, R57, RZ ;  /* 0x0000003900037224 */ /* 0x000fce00078e02ff */
.L_x_104:
[----:B------:R-:W-:Y:S05]  /*5bc0*/  BSYNC B1 ;  /* 0x0000000000017941 */ /* 0x000fea0003800000 */
.L_x_103:
[----:B------:R-:W-:Y:S01]  /*5bd0*/  @!P1 IMAD R47, R47, R56, R3 ;  /* 0x000000382f2f9224 */ /* 0x000fe200078e0203 */
[----:B------:R-:W-:Y:S04]  /*5be0*/  BSSY B1, `(.L_x_105) ;  /* 0x0000006000017945 */ /* 0x000fe80003800000 */
[----:B------:R0:W-:Y:S01]  /*5bf0*/  @!P1 STG.E.U8 desc[UR52][R4.64+0x29], R47 ;  /* 0x0000292f04009986 */ /* 0x0001e2000c101134 */
[----:B------:R-:W-:Y:S05]  /*5c00*/  @P3 BRA `(.L_x_106) ;  /* 0x00000000000c3947 */ /* 0x000fea0003800000 */
[----:B------:R-:W5:Y:S02]  /*5c10*/  LDG.E.U8 R65, desc[UR52][R8.64+0x30] ;  /* 0x0000303408417981 */ /* 0x000f64000c1e1100 */
[----:B-----5:R-:W-:-:S05]  /*5c20*/  PRMT R0, R65, 0x8880, RZ ;  /* 0x0000888041007816 */ /* 0x020fca00000000ff */
[----:B------:R-:W-:-:S07]  /*5c30*/  IMAD R3, R0, R57, RZ ;  /* 0x0000003900037224 */ /* 0x000fce00078e02ff */
.L_x_106:
[----:B------:R-:W-:Y:S05]  /*5c40*/  BSYNC B1 ;  /* 0x0000000000017941 */ /* 0x000fea0003800000 */
.L_x_105:
[----:B---3--:R-:W-:Y:S01]  /*5c50*/  @!P3 IMAD R13, R48, R56, R3 ;  /* 0x00000038300db224 */ /* 0x008fe200078e0203 */
[----:B------:R-:W-:Y:S04]  /*5c60*/  BSSY B1, `(.L_x_107) ;  /* 0x0000006000017945 */ /* 0x000fe80003800000 */
[----:B------:R3:W-:Y:S01]  /*5c70*/  @!P3 STG.E.U8 desc[UR52][R6.64+0x30], R13 ;  /* 0x0000300d0600b986 */ /* 0x0007e2000c101134 */
[----:B------:R-:W-:Y:S05]  /*5c80*/  @P5 BRA `(.L_x_108) ;  /* 0x00000000000c5947 */ /* 0x000fea0003800000 */
[----:B------:R-:W5:Y:S02]  /*5c90*/  LDG.E.U8 R65, desc[UR52][R8.64+0x31] ;  /* 0x0000313408417981 */ /* 0x000f64000c1e1100 */
[----:B-----5:R-:W-:-:S05]  /*5ca0*/  PRMT R0, R65, 0x8880, RZ ;  /* 0x0000888041007816 */ /* 0x020fca00000000ff */
[----:B------:R-:W-:-:S07]  /*5cb0*/  IMAD R3, R0, R57, RZ ;  /* 0x0000003900037224 */ /* 0x000fce00078e02ff */
.L_x_108:
[----:B------:R-:W-:Y:S05]  /*5cc0*/  BSYNC B1 ;  /* 0x0000000000017941 */ /* 0x000fea0003800000 */
.L_x_107:
        /* <DEDUP_REMOVED lines=9> */
[----:B------:R-:W-:Y:S01]  /*5d60*/  ISETP.LT.OR P3, PT, R22, 0x9, !P3 ;  /* 0x000000091600780c */ /* 0x000fe20005f61670 */
[----:B------:R-:W-:-:S12]  /*5d70*/  @P2 BRA `(.L_x_110) ;  /* 0x00000000000c2947 */ /* 0x000fd80003800000 */
[----:B------:R-:W5:Y:S02]  /*5d80*/  LDG.E.U8 R65, desc[UR52][R10.64+0x30] ;  /* 0x000030340a417981 */ /* 0x000f64000c1e1100 */
[----:B-----5:R-:W-:-:S05]  /*5d90*/  PRMT R0, R65, 0x8880, RZ ;  /* 0x0000888041007816 */ /* 0x020fca00000000ff */
[----:B------:R-:W-:-:S07]  /*5da0*/  IMAD R3, R0, R57, RZ ;  /* 0x0000003900037224 */ /* 0x000fce00078e02ff */
.L_x_110:
[----:B------:R-:W-:Y:S05]  /*5db0*/  BSYNC B1 ;  /* 0x0000000000017941 */ /* 0x000fea0003800000 */
.L_x_109:
[----:B---3--:R-:W-:Y:S01]  /*5dc0*/  @!P2 IMAD R13, R50, R56, R3 ;  /* 0x00000038320da224 */ /* 0x008fe200078e0203 */
[----:B------:R-:W-:Y:S04]  /*5dd0*/  BSSY B1, `(.L_x_111) ;  /* 0x0000006000017945 */ /* 0x000fe80003800000 */
[----:B------:R3:W-:Y:S01]  /*5de0*/  @!P2 STG.E.U8 desc[UR52][R4.64+0x30], R13 ;  /* 0x0000300d0400a986 */ /* 0x0007e2000c101134 */
[----:B------:R-:W-:Y:S05]  /*5df0*/  @P0 BRA `(.L_x_112) ;  /* 0x00000000000c0947 */ /* 0x000fea0003800000 */
[----:B------:R-:W5:Y:S02]  /*5e00*/  LDG.E.U8 R65, desc[UR52][R10.64+0x31] ;  /* 0x000031340a417981 */ /* 0x000f64000c1e1100 */
[----:B-----5:R-:W-:-:S05]  /*5e10*/  PRMT R0, R65, 0x8880, RZ ;  /* 0x0000888041007816 */ /* 0x020fca00000000ff */
[----:B------:R-:W-:-:S07]  /*5e20*/  IMAD R3, R0, R57, RZ ;  /* 0x0000003900037224 */ /* 0x000fce00078e02ff */
.L_x_112:
[----:B------:R-:W-:Y:S05]  /*5e30*/  BSYNC B1 ;  /* 0x0000000000017941 */ /* 0x000fea0003800000 */
.L_x_111:
[----:B------:R-:W-:Y:S01]  /*5e40*/  @!P0 IMAD R51, R51, R56, R3 ;  /* 0x0000003833338224 */ /* 0x000fe200078e0203 */
[----:B------:R-:W-:Y:S04]  /*5e50*/  BSSY B1, `(.L_x_113) ;  /* 0x0000006000017945 */ /* 0x000fe80003800000 */
[----:B------:R0:W-:Y:S01]  /*5e60*/  @!P0 STG.E.U8 desc[UR52][R4.64+0x31], R51 ;  /* 0x0000313304008986 */ /* 0x0001e2000c101134 */
[----:B------:R-:W-:Y:S05]  /*5e70*/  @P5 BRA `(.L_x_114) ;  /* 0x00000000000c5947 */ /* 0x000fea0003800000 */
[----:B------:R-:W5:Y:S02]  /*5e80*/  LDG.E.U8 R65, desc[UR52][R8.64+0x38] ;  /* 0x0000383408417981 */ /* 0x000f64000c1e1100 */
[----:B-----5:R-:W-:-:S05]  /*5e90*/  PRMT R0, R65, 0x8880, RZ ;  /* 0x0000888041007816 */ /* 0x020fca00000000ff */
[----:B------:R-:W-:-:S07]  /*5ea0*/  IMAD R3, R0, R57, RZ ;  /* 0x0000003900037224 */ /* 0x000fce00078e02ff */
.L_x_114:
[----:B------:R-:W-:Y:S05]  /*5eb0*/  BSYNC B1 ;  /* 0x0000000000017941 */ /* 0x000fea0003800000 */
.L_x_113:
[----:B---3--:R-:W-:Y:S01]  /*5ec0*/  @!P5 IMAD R13, R52, R56, R3 ;  /* 0x00000038340dd224 */ /* 0x008fe200078e0203 */
[----:B------:R-:W-:Y:S04]  /*5ed0*/  BSSY B1, `(.L_x_115) ;  /* 0x0000006000017945 */ /* 0x000fe80003800000 */
[----:B------:R3:W-:Y:S01]  /*5ee0*/  @!P5 STG.E.U8 desc[UR52][R6.64+0x38], R13 ;  /* 0x0000380d0600d986 */ /* 0x0007e2000c101134 */
[----:B------:R-:W-:Y:S05]  /*5ef0*/  @P4 BRA `(.L_x_116) ;  /* 0x00000000000c4947 */ /* 0x000fea0003800000 */
[----:B------:R-:W5:Y:S02]  /*5f00*/  LDG.E.U8 R65, desc[UR52][R8.64+0x39] ;  /* 0x0000393408417981 */ /* 0x000f64000c1e1100 */
[----:B-----5:R-:W-:-:S05]  /*5f10*/  PRMT R0, R65, 0x8880, RZ ;  /* 0x0000888041007816 */ /* 0x020fca00000000ff */
[----:B------:R-:W-:-:S07]  /*5f20*/  IMAD R3, R0, R57, RZ ;  /* 0x0000003900037224 */ /* 0x000fce00078e02ff */
.L_x_116:
[----:B------:R-:W-:Y:S05]  /*5f30*/  BSYNC B1 ;  /* 0x0000000000017941 */ /* 0x000fea0003800000 */
.L_x_115:
[----:B------:R-:W-:Y:S01]  /*5f40*/  @!P4 IMAD R53, R53, R56, R3 ;  /* 0x000000383535c224 */ /* 0x000fe200078e0203 */
[----:B------:R-:W-:Y:S04]  /*5f50*/  BSSY B1, `(.L_x_117) ;  /* 0x0000006000017945 */ /* 0x000fe80003800000 */
[----:B------:R0:W-:Y:S01]  /*5f60*/  @!P4 STG.E.U8 desc[UR52][R6.64+0x39], R53 ;  /* 0x000039350600c986 */ /* 0x0001e2000c101134 */
[----:B------:R-:W-:Y:S05]  /*5f70*/  @P3 BRA `(.L_x_118) ;  /* 0x00000000000c3947 */ /* 0x000fea0003800000 */
[----:B------:R-:W5:Y:S02]  /*5f80*/  LDG.E.U8 R65, desc[UR52][R10.64+0x38] ;  /* 0x000038340a417981 */ /* 0x000f64000c1e1100 */
[----:B-----5:R-:W-:-:S05]  /*5f90*/  PRMT R0, R65, 0x8880, RZ ;  /* 0x0000888041007816 */ /* 0x020fca00000000ff */
[----:B------:R-:W-:-:S07]  /*5fa0*/  IMAD R3, R0, R57, RZ ;  /* 0x0000003900037224 */ /* 0x000fce00078e02ff */
.L_x_118:
[----:B------:R-:W-:Y:S05]  /*5fb0*/  BSYNC B1 ;  /* 0x0000000000017941 */ /* 0x000fea0003800000 */
.L_x_117:
[----:B0123--:R-:W-:Y:S01]  /*5fc0*/  @!P3 IMAD R7, R54, R56, R3 ;  /* 0x000000383607b224 */ /* 0x00ffe200078e0203 */
[----:B------:R-:W-:Y:S01]  /*5fd0*/  ISETP.LT.OR P1, PT, R22, 0x9, !P1 ;  /* 0x000000091600780c */ /* 0x000fe20004f21670 */
[----:B------:R-:W-:Y:S03]  /*5fe0*/  BSSY B1, `(.L_x_119) ;  /* 0x0000006000017945 */ /* 0x000fe60003800000 */
[----:B------:R0:W-:Y:S09]  /*5ff0*/  @!P3 STG.E.U8 desc[UR52][R4.64+0x38], R7 ;  /* 0x000038070400b986 */ /* 0x0001f2000c101134 */
[----:B------:R-:W-:Y:S05]  /*6000*/  @P1 BRA `(.L_x_120) ;  /* 0x00000000000c1947 */ /* 0x000fea0003800000 */
[----:B------:R-:W2:Y:S02]  /*6010*/  LDG.E.U8 R65, desc[UR52][R10.64+0x39] ;  /* 0x000039340a417981 */ /* 0x000ea4000c1e1100 */
[----:B--2---:R-:W-:-:S05]  /*6020*/  PRMT R0, R65, 0x8880, RZ ;  /* 0x0000888041007816 */ /* 0x004fca00000000ff */
[----:B------:R-:W-:-:S07]  /*6030*/  IMAD R3, R0, R57, RZ ;  /* 0x0000003900037224 */ /* 0x000fce00078e02ff */
.L_x_120:
[----:B------:R-:W-:Y:S05]  /*6040*/  BSYNC B1 ;  /* 0x0000000000017941 */ /* 0x000fea0003800000 */
.L_x_119:
[----:B------:R-:W-:Y:S01]  /*6050*/  IMAD R3, R55, R56, R3 ;  /* 0x0000003837037224 */ /* 0x000fe200078e0203 */
[----:B------:R-:W-:Y:S06]  /*6060*/  @P1 BRA `(.L_x_121) ;  /* 0x0000000400c81947 */ /* 0x000fec0003800000 */
[----:B------:R1:W-:Y:S01]  /*6070*/  STG.E.U8 desc[UR52][R4.64+0x39], R3 ;  /* 0x0000390304007986 */ /* 0x0003e2000c101134 */
[----:B------:R-:W-:Y:S05]  /*6080*/  BRA `(.L_x_121) ;  /* 0x0000000400c07947 */ /* 0x000fea0003800000 */
.L_x_56:
[C---:B------:R-:W-:Y:S02]  /*6090*/  ISETP.GE.AND P1, PT, R69.reuse, 0x1, PT ;  /* 0x000000014500780c */ /* 0x040fe40003f26270 */
[----:B------:R-:W-:Y:S02]  /*60a0*/  ISETP.GE.AND P0, PT, R69, 0x2, PT ;  /* 0x000000024500780c */ /* 0x000fe40003f06270 */
[C---:B------:R-:W-:Y:S02]  /*60b0*/  ISETP.LT.OR P4, PT, R22.reuse, 0x1, !P1 ;  /* 0x000000011600780c */ /* 0x040fe40004f81670 */
[C---:B------:R-:W-:Y:S02]  /*60c0*/  ISETP.LT.OR P5, PT, R22.reuse, 0x1, !P0 ;  /* 0x000000011600780c */ /* 0x040fe400047a1670 */
[C---:B------:R-:W-:Y:S02]  /*60d0*/  ISETP.LT.OR P1, PT, R22.reuse, 0x9, !P1 ;  /* 0x000000091600780c */ /* 0x040fe40004f21670 */
[----:B------:R-:W-:-:S02]  /*60e0*/  ISETP.LT.OR P0, PT, R22, 0x9, !P0 ;  /* 0x000000091600780c */ /* 0x000fc40004701670 */
[C---:B------:R-:W-:Y:S02]  /*60f0*/  ISETP.GE.AND P3, PT, R69.reuse, 0x9, PT ;  /* 0x000000094500780c */ /* 0x040fe40003f66270 */
[----:B------:R-:W-:-:S03]  /*6100*/  ISETP.GE.AND P2, PT, R69, 0xa, PT ;  /* 0x0000000a4500780c */ /* 0x000fc60003f46270 */
[-C--:B------:R-:W-:Y:S02]  /*6110*/  @!P4 IMAD R3, R24, R56.reuse, RZ ;  /* 0x000000381803c224 */ /* 0x080fe400078e02ff */
[-C--:B------:R-:W-:Y:S02]  /*6120*/  @!P5 IMAD R25, R25, R56.reuse, RZ ;  /* 0x000000381919d224 */ /* 0x080fe400078e02ff */
[-C--:B------:R-:W-:Y:S01]  /*6130*/  @!P1 IMAD R9, R26, R56.reuse, RZ ;  /* 0x000000381a099224 */ /* 0x080fe200078e02ff */
[----:B------:R0:W-:Y:S01]  /*6140*/  @!P4 STG.E.U8 desc[UR52][R6.64], R3 ;  /* 0x000000030600c986 */ /* 0x0001e2000c101134 */
[C---:B------:R-:W-:Y:S01]  /*6150*/  ISETP.LT.OR P4, PT, R22.reuse, 0x1, !P3 ;  /* 0x000000011600780c */ /* 0x040fe20005f81670 */
[----:B------:R-:W-:Y:S02]  /*6160*/  @!P0 IMAD R27, R27, R56, RZ ;  /* 0x000000381b1b8224 */ /* 0x000fe400078e02ff */
[----:B------:R-:W-:Y:S01]  /*6170*/  @!P5 STG.E.U8 desc[UR52][R6.64+0x1], R25 ;  /* 0x000001190600d986 */ /* 0x000fe2000c101134 */
[----:B------:R-:W-:-:S02]  /*6180*/  ISETP.LT.OR P5, PT, R22, 0x1, !P2 ;  /* 0x000000011600780c */ /* 0x000fc400057a1670 */
[C---:B------:R-:W-:Y:S01]  /*6190*/  ISETP.LT.OR P2, PT, R22.reuse, 0x9, !P2 ;  /* 0x000000091600780c */ /* 0x040fe20005741670 */
[----:B------:R1:W-:Y:S01]  /*61a0*/  @!P1 STG.E.U8 desc[UR52][R4.64], R9 ;  /* 0x0000000904009986 */ /* 0x0003e2000c101134 */
[----:B------:R-:W-:Y:S02]  /*61b0*/  ISETP.LT.OR P1, PT, R22, 0x9, !P3 ;  /* 0x000000091600780c */ /* 0x000fe40005f21670 */
[C---:B------:R-:W-:Y:S01]  /*61c0*/  ISETP.GE.AND P3, PT, R69.reuse, 0x11, PT ;  /* 0x000000114500780c */ /* 0x040fe20003f66270 */
[----:B------:R-:W-:Y:S01]  /*61d0*/  @!P0 STG.E.U8 desc[UR52][R4.64+0x1], R27 ;  /* 0x0000011b04008986 */ /* 0x000fe2000c101134 */
[----:B------:R-:W-:Y:S01]  /*61e0*/  ISETP.GE.AND P0, PT, R69, 0x12, PT ;  /* 0x000000124500780c */ /* 0x000fe20003f06270 */
[----:B------:R-:W-:-:S04]  /*61f0*/  @!P4 IMAD R11, R28, R56, RZ ;  /* 0x000000381c0bc224 */ /* 0x000fc800078e02ff */
[-C--:B------:R-:W-:Y:S01]  /*6200*/  @!P5 IMAD R29, R29, R56.reuse, RZ ;  /* 0x000000381d1dd224 */ /* 0x080fe200078e02ff */
[----:B------:R-:W-:Y:S01]  /*6210*/  @!P4 STG.E.U8 desc[UR52][R6.64+0x8], R11 ;  /* 0x0000080b0600c986 */ /* 0x000fe2000c101134 */
[C---:B------:R-:W-:Y:S01]  /*6220*/  ISETP.LT.OR P4, PT, R22.reuse, 0x1, !P3 ;  /* 0x000000011600780c */ /* 0x040fe20005f81670 */
[-C--:B------:R-:W-:Y:S02]  /*6230*/  @!P2 IMAD R31, R31, R56.reuse, RZ ;  /* 0x000000381f1fa224 */ /* 0x080fe400078e02ff */
[----:B------:R-:W-:Y:S01]  /*6240*/  @!P5 STG.E.U8 desc[UR52][R6.64+0x9], R29 ;  /* 0x0000091d0600d986 */ /* 0x000fe2000c101134 */
[----:B------:R-:W-:Y:S01]  /*6250*/  ISETP.LT.OR P5, PT, R22, 0x1, !P0 ;  /* 0x000000011600780c */ /* 0x000fe200047a1670 */
[----:B0-----:R-:W-:Y:S01]  /*6260*/  @!P1 IMAD R3, R30, R56, RZ ;  /* 0x000000381e039224 */ /* 0x001fe200078e02ff */
[----:B------:R-:W-:Y:S01]  /*6270*/  ISETP.LT.OR P0, PT, R22, 0x9, !P0 ;  /* 0x000000091600780c */ /* 0x000fe20004701670 */
[----:B------:R-:W-:Y:S01]  /*6280*/  @!P2 STG.E.U8 desc[UR52][R4.64+0x9], R31 ;  /* 0x0000091f0400a986 */ /* 0x000fe2000c101134 */
[----:B------:R-:W-:-:S03]  /*6290*/  ISETP.GE.AND P2, PT, R69, 0x19, PT ;  /* 0x000000194500780c */ /* 0x000fc60003f46270 */
[----:B------:R0:W-:Y:S01]  /*62a0*/  @!P1 STG.E.U8 desc[UR52][R4.64+0x8], R3 ;  /* 0x0000080304009986 */ /* 0x0001e2000c101134 */
[----:B------:R-:W-:Y:S01]  /*62b0*/  ISETP.LT.OR P1, PT, R22, 0x9, !P3 ;  /* 0x000000091600780c */ /* 0x000fe20005f21670 */
[----:B-1----:R-:W-:Y:S01]  /*62c0*/  @!P4 IMAD R9, R32, R56, RZ ;  /* 0x000000382009c224 */ /* 0x002fe200078e02ff */
[----:B------:R-:W-:-:S03]  /*62d0*/  ISETP.GE.AND P3, PT, R69, 0x1a, PT ;  /* 0x0000001a4500780c */ /* 0x000fc60003f66270 */
[-C--:B------:R-:W-:Y:S01]  /*62e0*/  @!P5 IMAD R33, R33, R56.reuse, RZ ;  /* 0x000000382121d224 */ /* 0x080fe200078e02ff */
[----:B------:R-:W-:Y:S01]  /*62f0*/  @!P4 STG.E.U8 desc[UR52][R6.64+0x10], R9 ;  /* 0x000010090600c986 */ /* 0x000fe2000c101134 */
[C---:B------:R-:W-:Y:S01]  /*6300*/  ISETP.LT.OR P4, PT, R22.reuse, 0x1, !P3 ;  /* 0x000000011600780c */ /* 0x040fe20005f81670 */
[-C--:B------:R-:W-:Y:S01]  /*6310*/  @!P0 IMAD R35, R35, R56.reuse, RZ ;  /* 0x0000003823238224 */ /* 0x080fe200078e02ff */
[C---:B------:R-:W-:Y:S01]  /*6320*/  ISETP.LT.OR P3, PT, R22.reuse, 0x9, !P3 ;  /* 0x000000091600780c */ /* 0x040fe20005f61670 */
[----:B------:R-:W-:Y:S01]  /*6330*/  @!P5 STG.E.U8 desc[UR52][R6.64+0x11], R33 ;  /* 0x000011210600d986 */ /* 0x000fe2000c101134 */
[----:B------:R-:W-:Y:S02]  /*6340*/  ISETP.LT.OR P5, PT, R22, 0x1, !P2 ;  /* 0x000000011600780c */ /* 0x000fe400057a1670 */
[----:B0-----:R-:W-:Y:S01]  /*6350*/  @!P1 IMAD R3, R34, R56, RZ ;  /* 0x0000003822039224 */ /* 0x001fe200078e02ff */
[----:B------:R-:W-:Y:S01]  /*6360*/  @!P0 STG.E.U8 desc[UR52][R4.64+0x11], R35 ;  /* 0x0000112304008986 */ /* 0x000fe2000c101134 */
[----:B------:R-:W-:-:S02]  /*6370*/  ISETP.LT.OR P2, PT, R22, 0x9, !P2 ;  /* 0x000000091600780c */ /* 0x000fc40005741670 */
[C---:B------:R-:W-:Y:S01]  /*6380*/  ISETP.GE.AND P0, PT, R69.reuse, 0x21, PT ;  /* 0x000000214500780c */ /* 0x040fe20003f06270 */
[----:B------:R0:W-:Y:S01]  /*6390*/  @!P1 STG.E.U8 desc[UR52][R4.64+0x10], R3 ;  /* 0x0000100304009986 */ /* 0x0001e2000c101134 */
[----:B------:R-:W-:Y:S01]  /*63a0*/  ISETP.GE.AND P1, PT, R69, 0x22, PT ;  /* 0x000000224500780c */ /* 0x000fe20003f26270 */
[-C--:B------:R-:W-:Y:S02]  /*63b0*/  @!P4 IMAD R37, R37, R56.reuse, RZ ;  /* 0x000000382525c224 */ /* 0x080fe400078e02ff */
[-C--:B------:R-:W-:Y:S02]  /*63c0*/  @!P3 IMAD R39, R39, R56.reuse, RZ ;  /* 0x000000382727b224 */ /* 0x080fe400078e02ff */
[-C--:B------:R-:W-:Y:S01]  /*63d0*/  @!P5 IMAD R11, R36, R56.reuse, RZ ;  /* 0x00000038240bd224 */ /* 0x080fe200078e02ff */
[----:B------:R-:W-:Y:S01]  /*63e0*/  @!P4 STG.E.U8 desc[UR52][R6.64+0x19], R37 ;  /* 0x000019250600c986 */ /* 0x000fe2000c101134 */
[C---:B------:R-:W-:Y:S02]  /*63f0*/  ISETP.LT.OR P4, PT, R22.reuse, 0x1, !P0 ;  /* 0x000000011600780c */ /* 0x040fe40004781670 */
[C---:B------:R-:W-:Y:S01]  /*6400*/  ISETP.LT.OR P0, PT, R22.reuse, 0x9, !P0 ;  /* 0x000000091600780c */ /* 0x040fe20004701670 */
[----:B------:R-:W-:Y:S01]  /*6410*/  @!P5 STG.E.U8 desc[UR52][R6.64+0x18], R11 ;  /* 0x0000180b0600d986 */ /* 0x000fe2000c101134 */
[----:B------:R-:W-:Y:S01]  /*6420*/  ISETP.LT.OR P5, PT, R22, 0x1, !P1 ;  /* 0x000000011600780c */ /* 0x000fe20004fa1670 */
[----:B0-----:R-:W-:Y:S01]  /*6430*/  @!P2 IMAD R3, R38, R56, RZ ;  /* 0x000000382603a224 */ /* 0x001fe200078e02ff */
[----:B------:R-:W-:Y:S01]  /*6440*/  ISETP.LT.OR P1, PT, R22, 0x9, !P1 ;  /* 0x000000091600780c */ /* 0x000fe20004f21670 */
[----:B------:R-:W-:Y:S01]  /*6450*/  @!P3 STG.E.U8 desc[UR52][R4.64+0x19], R39 ;  /* 0x000019270400b986 */ /* 0x000fe2000c101134 */
[----:B------:R-:W-:-:S03]  /*6460*/  ISETP.GE.AND P3, PT, R69, 0x29, PT ;  /* 0x000000294500780c */ /* 0x000fc60003f66270 */
[----:B------:R0:W-:Y:S01]  /*6470*/  @!P2 STG.E.U8 desc[UR52][R4.64+0x18], R3 ;  /* 0x000018030400a986 */ /* 0x0001e2000c101134 */
[----:B------:R-:W-:Y:S01]  /*6480*/  ISETP.GE.AND P2, PT, R69, 0x2a, PT ;  /* 0x0000002a4500780c */ /* 0x000fe20003f46270 */
[----:B------:R-:W-:-:S04]  /*6490*/  @!P4 IMAD R9, R40, R56, RZ ;  /* 0x000000382809c224 */ /* 0x000fc800078e02ff */
[-C--:B------:R-:W-:Y:S01]  /*64a0*/  @!P5 IMAD R41, R41, R56.reuse, RZ ;  /* 0x000000382929d224 */ /* 0x080fe200078e02ff */
[----:B------:R-:W-:Y:S01]  /*64b0*/  @!P4 STG.E.U8 desc[UR52][R6.64+0x20], R9 ;  /* 0x000020090600c986 */ /* 0x000fe2000c101134 */
[C---:B------:R-:W-:Y:S01]  /*64c0*/  ISETP.LT.OR P4, PT, R22.reuse, 0x1, !P3 ;  /* 0x000000011600780c */ /* 0x040fe20005f81670 */
[-C--:B------:R-:W-:Y:S01]  /*64d0*/  @!P1 IMAD R43, R43, R56.reuse, RZ ;  /* 0x000000382b2b9224 */ /* 0x080fe200078e02ff */
        /* <DEDUP_REMOVED lines=25> */
[----:B------:R1:W-:Y:S01]  /*6670*/  @!P4 STG.E.U8 desc[UR52][R6.64+0x30], R9 ;  /* 0x000030090600c986 */ /* 0x0003e2000c101134 */
[C---:B------:R-:W-:Y:S01]  /*6680*/  ISETP.LT.OR P4, PT, R22.reuse, 0x1, !P2 ;  /* 0x000000011600780c */ /* 0x040fe20005781670 */
[-C--:B------:R-:W-:Y:S01]  /*6690*/  @!P0 IMAD R51, R51, R56.reuse, RZ ;  /* 0x0000003833338224 */ /* 0x080fe200078e02ff */
[C---:B------:R-:W-:Y:S01]  /*66a0*/  ISETP.LT.OR P2, PT, R22.reuse, 0x9, !P2 ;  /* 0x000000091600780c */ /* 0x040fe20005741670 */
[----:B------:R2:W-:Y:S01]  /*66b0*/  @!P5 STG.E.U8 desc[UR52][R6.64+0x31], R49 ;  /* 0x000031310600d986 */ /* 0x0005e2000c101134 */
[----:B------:R-:W-:Y:S01]  /*66c0*/  ISETP.LT.OR P5, PT, R22, 0x1, !P3 ;  /* 0x000000011600780c */ /* 0x000fe20005fa1670 */
[-C--:B0-----:R-:W-:Y:S01]  /*66d0*/  @!P1 IMAD R3, R50, R56.reuse, RZ ;  /* 0x0000003832039224 */ /* 0x081fe200078e02ff */
[----:B------:R-:W-:Y:S01]  /*66e0*/  ISETP.LT.OR P3, PT, R22, 0x9, !P3 ;  /* 0x000000091600780c */ /* 0x000fe20005f61670 */
[----:B------:R2:W-:Y:S04]  /*66f0*/  @!P0 STG.E.U8 desc[UR52][R4.64+0x31], R51 ;  /* 0x0000313304008986 */ /* 0x0005e8000c101134 */
[----:B------:R2:W-:Y:S02]  /*6700*/  @!P1 STG.E.U8 desc[UR52][R4.64+0x30], R3 ;  /* 0x0000300304009986 */ /* 0x0005e4000c101134 */
[----:B------:R-:W-:-:S02]  /*6710*/  @!P4 IMAD R11, R52, R56, RZ ;  /* 0x00000038340bc224 */ /* 0x000fc400078e02ff */
[-C--:B-1----:R-:W-:Y:S02]  /*6720*/  @!P2 IMAD R9, R54, R56.reuse, RZ ;  /* 0x000000383609a224 */ /* 0x082fe400078e02ff */
[-C--:B------:R-:W-:Y:S01]  /*6730*/  @!P5 IMAD R53, R53, R56.reuse, RZ ;  /* 0x000000383535d224 */ /* 0x080fe200078e02ff */
[----:B------:R2:W-:Y:S01]  /*6740*/  @!P4 STG.E.U8 desc[UR52][R6.64+0x38], R11 ;  /* 0x0000380b0600c986 */ /* 0x0005e2000c101134 */
[----:B------:R-:W-:-:S03]  /*6750*/  @!P3 IMAD R55, R55, R56, RZ ;  /* 0x000000383737b224 */ /* 0x000fc600078e02ff */
[----:B------:R2:W-:Y:S04]  /*6760*/  @!P5 STG.E.U8 desc[UR52][R6.64+0x39], R53 ;  /* 0x000039350600d986 */ /* 0x0005e8000c101134 */
[----:B------:R2:W-:Y:S04]  /*6770*/  @!P2 STG.E.U8 desc[UR52][R4.64+0x38], R9 ;  /* 0x000038090400a986 */ /* 0x0005e8000c101134 */
[----:B------:R2:W-:Y:S02]  /*6780*/  @!P3 STG.E.U8 desc[UR52][R4.64+0x39], R55 ;  /* 0x000039370400b986 */ /* 0x0005e4000c101134 */
.L_x_121:
[----:B------:R-:W-:Y:S05]  /*6790*/  BSYNC B0 ;  /* 0x0000000000007941 */ /* 0x000fea0003800000 */
.L_x_55:
[----:B-12---:R-:W-:Y:S01]  /*67a0*/  IMAD.U32 R3, RZ, RZ, UR50 ;  /* 0x00000032ff037e24 */ /* 0x006fe2000f8e00ff */
[----:B------:R-:W-:Y:S01]  /*67b0*/  ULDC.64 UR4, c[0x0][0x850] ;  /* 0x0002140000047ab9 */ /* 0x000fe20000000a00 */
[----:B------:R-:W-:Y:S01]  /*67c0*/  IMAD.U32 R0, RZ, RZ, UR50 ;  /* 0x00000032ff007e24 */ /* 0x000fe2000f8e00ff */
[----:B------:R1:W-:Y:S01]  /*67d0*/  SYNCS.ARRIVE.TRANS64.A1T0 RZ, [R62+UR44], RZ ;  /* 0x000000ff3eff79a7 */ /* 0x0003e2000810002c */
[----:B------:R-:W-:Y:S01]  /*67e0*/  IMAD.MOV.U32 R22, RZ, RZ, -0x1 ;  /* 0xffffffffff167424 */ /* 0x000fe200078e00ff */
[----:B------:R-:W-:Y:S01]  /*67f0*/  LEA R16, P0, R3, R16, 0x1 ;  /* 0x0000001003107211 */ /* 0x000fe200078008ff */
[----:B------:R-:W-:Y:S02]  /*6800*/  IMAD.U32 R3, RZ, RZ, UR40 ;  /* 0x00000028ff037e24 */ /* 0x000fe4000f8e00ff */
[----:B------:R-:W-:Y:S02]  /*6810*/  IMAD.MOV.U32 R19, RZ, RZ, -0x1 ;  /* 0xffffffffff137424 */ /* 0x000fe400078e00ff */
[----:B------:R-:W-:Y:S01]  /*6820*/  IMAD.MOV.U32 R18, RZ, RZ, -0x1 ;  /* 0xffffffffff127424 */ /* 0x000fe200078e00ff */
[----:B------:R-:W-:-:S02]  /*6830*/  LEA.HI.X R17, R0, R17, R3, 0x1, P0 ;  /* 0x0000001100117211 */ /* 0x000fc400000f0c03 */
[----:B------:R-:W-:Y:S02]  /*6840*/  ISETP.GE.U32.AND P0, PT, R16, UR4, PT ;  /* 0x0000000410007c0c */ /* 0x000fe4000bf06070 */
[----:B------:R-:W-:Y:S02]  /*6850*/  PRMT R0, RZ, 0x7610, R0 ;  /* 0x00007610ff007816 */ /* 0x000fe40000000000 */
[----:B------:R-:W-:-:S13]  /*6860*/  ISETP.GE.U32.AND.EX P0, PT, R17, UR5, PT, P0 ;  /* 0x0000000511007c0c */ /* 0x000fda000bf06100 */
[----:B-1----:R-:W-:Y:S05]  /*6870*/  @P0 BRA `(.L_x_122) ;  /* 0x0000000400640947 */ /* 0x002fea0003800000 */
[----:B------:R-:W1:Y:S01]  /*6880*/  S2R R12, SR_CTAID.X ;  /* 0x00000000000c7919 */ /* 0x000e620000002500 */
[----:B------:R-:W2:Y:S01]  /*6890*/  LDC.64 R10, c[0x0][0x828] ;  /* 0x00020a00ff0a7b82 */ /* 0x000ea20000000a00 */
[----:B------:R-:W-:Y:S01]  /*68a0*/  ULDC UR4, c[0x0][0x150] ;  /* 0x0000540000047ab9 */ /* 0x000fe20000000800 */
[----:B------:R-:W-:Y:S01]  /*68b0*/  IMAD.MOV.U32 R8, RZ, RZ, R16 ;  /* 0x000000ffff087224 */ /* 0x000fe200078e0010 */
[----:B------:R-:W3:Y:S01]  /*68c0*/  S2R R20, SR_CTAID.Y ;  /* 0x0000000000147919 */ /* 0x000ee20000002600 */
[----:B------:R-:W-:-:S04]  /*68d0*/  IMAD.MOV.U32 R9, RZ, RZ, R17 ;  /* 0x000000ffff097224 */ /* 0x000fc800078e0011 */
[----:B------:R-:W0:Y:S08]  /*68e0*/  LDC R21, c[0x0][0x144] ;  /* 0x00005100ff157b82 */ /* 0x000e300000000800 */
[----:B------:R-:W0:Y:S08]  /*68f0*/  LDC R0, c[0x0][0x830] ;  /* 0x00020c00ff007b82 */ /* 0x000e300000000800 */
[----:B------:R-:W0:Y:S01]  /*6900*/  LDC.64 R14, c[0x0][0x820] ;  /* 0x00020800ff0e7b82 */ /* 0x000e220000000a00 */
[----:B--2---:R-:W-:-:S04]  /*6910*/  ISETP.NE.U32.AND P0, PT, R10, RZ, PT ;  /* 0x000000ff0a00720c */ /* 0x004fc80003f05070 */
[----:B------:R-:W-:Y:S02]  /*6920*/  ISETP.NE.AND.EX P0, PT, R11, RZ, PT, P0 ;  /* 0x000000ff0b00720c */ /* 0x000fe40003f05300 */
[----:B-1----:R-:W-:-:S05]  /*6930*/  I2FP.F32.U32 R3, R12 ;  /* 0x0000000c00037245 */ /* 0x002fca0000201000 */
[----:B------:R-:W-:-:S04]  /*6940*/  FMUL R3, R3, UR4 ;  /* 0x0000000403037c20 */ /* 0x000fc80008400000 */
[----:B------:R1:W2:Y:S02]  /*6950*/  F2I.U32.TRUNC.NTZ R19, R3 ;  /* 0x0000000300137305 */ /* 0x0002a4000020f000 */
[----:B---3--:R-:W-:Y:S05]  /*6960*/  @!P0 BRA `(.L_x_123) ;  /* 0x0000000000288947 */ /* 0x008fea0003800000 */
[----:B-1----:R-:W1:Y:S02]  /*6970*/  LDC R3, c[0x0][0x834] ;  /* 0x00020d00ff037b82 */ /* 0x002e640000000800 */
[----:B-1----:R-:W-:-:S05]  /*6980*/  IADD3 R3, P0, R16, R3, RZ ;  /* 0x0000000310037210 */ /* 0x002fca0007f1e0ff */
[----:B------:R-:W-:-:S04]  /*6990*/  IMAD.X R13, RZ, RZ, R17, P0 ;  /* 0x000000ffff0d7224 */ /* 0x000fc800000e0611 */
[----:B0---4-:R-:W-:-:S04]  /*69a0*/  IMAD.WIDE.U32 R4, R13, R10, RZ ;  /* 0x0000000a0d047225 */ /* 0x011fc800078e00ff */
[----:B------:R-:W-:-:S04]  /*69b0*/  IMAD.WIDE.U32 R6, P0, R3, R11, R4 ;  /* 0x0000000b03067225 */ /* 0x000fc80007800004 */
[----:B------:R-:W-:-:S04]  /*69c0*/  IMAD.WIDE.U32 R4, R3, R10, RZ ;  /* 0x0000000a03047225 */ /* 0x000fc800078e00ff */
[----:B------:R-:W-:Y:S01]  /*69d0*/  IMAD.X R9, RZ, RZ, RZ, P0 ;  /* 0x000000ffff097224 */ /* 0x000fe200000e06ff */
[----:B------:R-:W-:Y:S01]  /*69e0*/  IADD3 RZ, P0, R5, R6, RZ ;  /* 0x0000000605ff7210 */ /* 0x000fe20007f1e0ff */
[----:B------:R-:W-:-:S04]  /*69f0*/  IMAD.MOV.U32 R8, RZ, RZ, R7 ;  /* 0x000000ffff087224 */ /* 0x000fc800078e0007 */
[----:B------:R-:W-:-:S08]  /*6a00*/  IMAD.WIDE.U32.X R8, R13, R11, R8, P0 ;  /* 0x0000000b0d087225 */ /* 0x000fd000000e0408 */
.L_x_123:
[----:B----4-:R-:W3:Y:S01]  /*6a10*/  LDC.64 R26, c[0x0][0x840] ;  /* 0x00021000ff1a7b82 */ /* 0x010ee20000000a00 */
[-C--:B0-----:R-:W-:Y:S01]  /*6a20*/  SHF.R.U64 R18, R8, R0.reuse, R9 ;  /* 0x0000000008127219 */ /* 0x081fe20000001209 */
[----:B--2---:R-:W-:Y:S01]  /*6a30*/  IMAD.MOV R19, RZ, RZ, -R19 ;  /* 0x000000ffff137224 */ /* 0x004fe200078e0a13 */
[----:B------:R-:W-:Y:S01]  /*6a40*/  SHF.R.U32.HI R0, RZ, R0, R9 ;  /* 0x00000000ff007219 */ /* 0x000fe20000011609 */
[----:B------:R-:W-:Y:S01]  /*6a50*/  ULDC UR4, c[0x0][0x154] ;  /* 0x0000550000047ab9 */ /* 0x000fe20000000800 */
[----:B-1----:R-:W-:Y:S01]  /*6a60*/  IADD3 R3, P0, RZ, -R18, RZ ;  /* 0x80000012ff037210 */ /* 0x002fe20007f1e0ff */
[----:B------:R-:W-:Y:S02]  /*6a70*/  IMAD R21, R21, R19, R12 ;  /* 0x0000001315157224 */ /* 0x000fe400078e020c */
[----:B------:R-:W0:Y:S01]  /*6a80*/  LDC R6, c[0x0][0x818] ;  /* 0x00020600ff067b82 */ /* 0x000e220000000800 */
[----:B------:R-:W-:Y:S02]  /*6a90*/  IMAD.MOV.U32 R7, RZ, RZ, 0x1 ;  /* 0x00000001ff077424 */ /* 0x000fe400078e00ff */
[----:B------:R-:W-:-:S04]  /*6aa0*/  IMAD.X R5, RZ, RZ, ~R0, P0 ;  /* 0x000000ffff057224 */ /* 0x000fc800000e0e00 */
[-C--:B------:R-:W-:Y:S01]  /*6ab0*/  IMAD R0, R5, R14.reuse, RZ ;  /* 0x0000000e05007224 */ /* 0x080fe200078e02ff */
[----:B------:R-:W1:Y:S01]  /*6ac0*/  LDC R8, c[0x0][0x808] ;  /* 0x00020200ff087b82 */ /* 0x000e620000000800 */
[----:B------:R-:W-:-:S04]  /*6ad0*/  IMAD.WIDE.U32 R4, R3, R14, R16 ;  /* 0x0000000e03047225 */ /* 0x000fc800078e0010 */
[----:B------:R-:W-:Y:S01]  /*6ae0*/  IMAD R3, R3, R15, R0 ;  /* 0x0000000f03037224 */ /* 0x000fe200078e0200 */
[----:B------:R-:W-:Y:S02]  /*6af0*/  I2FP.F32.U32 R0, R20 ;  /* 0x0000001400007245 */ /* 0x000fe40000201000 */
[----:B------:R-:W2:Y:S01]  /*6b00*/  LDC R22, c[0x0][0x858] ;  /* 0x00021600ff167b82 */ /* 0x000ea20000000800 */
[----:B------:R-:W-:Y:S01]  /*6b10*/  IMAD.IADD R3, R5, 0x1, R3 ;  /* 0x0000000105037824 */ /* 0x000fe200078e0203 */
[----:B---3--:R-:W-:Y:S01]  /*6b20*/  ISETP.NE.U32.AND P0, PT, R26, RZ, PT ;  /* 0x000000ff1a00720c */ /* 0x008fe20003f05070 */
[----:B------:R-:W-:Y:S01]  /*6b30*/  FMUL R0, R0, UR4 ;  /* 0x0000000400007c20 */ /* 0x000fe20008400000 */
[----:B------:R-:W-:Y:S02]  /*6b40*/  IMAD.MOV.U32 R5, RZ, RZ, -0x1 ;  /* 0xffffffffff057424 */ /* 0x000fe400078e00ff */
[----:B------:R-:W-:Y:S01]  /*6b50*/  ISETP.NE.AND.EX P0, PT, R27, RZ, PT, P0 ;  /* 0x000000ff1b00720c */ /* 0x000fe20003f05300 */
[----:B------:R3:W4:Y:S01]  /*6b60*/  F2I.U32.TRUNC.NTZ R13, R0 ;  /* 0x00000000000d7305 */ /* 0x000722000020f000 */
[----:B------:R-:W3:Y:S01]  /*6b70*/  LDC R15, c[0x0][0x148] ;  /* 0x00005200ff0f7b82 */ /* 0x000ee20000000800 */
[----:B0-----:R-:W-:-:S02]  /*6b80*/  SHF.R.U64 R12, R4, R6, R3 ;  /* 0x00000006040c7219 */ /* 0x001fc40000001203 */
[----:B------:R-:W-:-:S05]  /*6b90*/  SHF.R.U32.HI R3, RZ, R6, R3 ;  /* 0x00000006ff037219 */ /* 0x000fca0000011603 */
[----:B------:R-:W0:Y:S01]  /*6ba0*/  LDC R19, c[0x0][0x800] ;  /* 0x00020000ff137b82 */ /* 0x000e220000000800 */
[-CC-:B-1----:R-:W-:Y:S02]  /*6bb0*/  SHF.R.U64 R10, R12, R8.reuse, R3.reuse ;  /* 0x000000080c0a7219 */ /* 0x182fe40000001203 */
[----:B------:R-:W-:-:S05]  /*6bc0*/  SHF.R.U32.HI R3, RZ, R8, R3 ;  /* 0x00000008ff037219 */ /* 0x000fca0000011603 */
[----:B------:R-:W1:Y:S01]  /*6bd0*/  LDC R24, c[0x0][0x848] ;  /* 0x00021200ff187b82 */ /* 0x000e620000000800 */
[-C--:B--2---:R-:W-:Y:S02]  /*6be0*/  SHF.L.U32 R4, R5, R22.reuse, RZ ;  /* 0x0000001605047219 */ /* 0x084fe400000006ff */
[-CC-:B------:R-:W-:Y:S02]  /*6bf0*/  SHF.R.U64 R14, R10, R22.reuse, R3.reuse ;  /* 0x000000160a0e7219 */ /* 0x180fe40000001203 */
[----:B------:R-:W-:Y:S02]  /*6c00*/  SHF.R.U32.HI R5, RZ, R22, R3 ;  /* 0x00000016ff057219 */ /* 0x000fe40000011603 */
[----:B------:R-:W-:Y:S01]  /*6c10*/  LOP3.LUT R25, RZ, R4, RZ, 0x33, !PT ;  /* 0x00000004ff197212 */ /* 0x000fe200078e33ff */
[----:B------:R-:W2:Y:S01]  /*6c20*/  LDC R28, c[0x0][0x838] ;  /* 0x00020e00ff1c7b82 */ /* 0x000ea20000000800 */
[----:B------:R-:W-:Y:S01]  /*6c30*/  SHF.L.U32 R22, R7, R22, RZ ;  /* 0x0000001607167219 */ /* 0x000fe200000006ff */
[----:B------:R-:W-:-:S06]  /*6c40*/  IMAD.MOV.U32 R4, RZ, RZ, R14 ;  /* 0x000000ffff047224 */ /* 0x000fcc00078e000e */
[----:B------:R-:W0:Y:S01]  /*6c50*/  LDC R29, c[0x0][0x810] ;  /* 0x00020400ff1d7b82 */ /* 0x000e220000000800 */
[----:B----4-:R-:W-:Y:S05]  /*6c60*/  @!P0 BRA `(.L_x_124) ;  /* 0x0000000000288947 */ /* 0x010fea0003800000 */
[----:B------:R-:W4:Y:S02]  /*6c70*/  LDC R3, c[0x0][0x84c] ;  /* 0x00021300ff037b82 */ /* 0x000f240000000800 */
[----:B----4-:R-:W-:-:S05]  /*6c80*/  IADD3 R3, P0, R14, R3, RZ ;  /* 0x000000030e037210 */ /* 0x010fca0007f1e0ff */
        /* <DEDUP_REMOVED lines=8> */
.L_x_124:
[----:B------:R-:W-:Y:S01]  /*6d10*/  ISETP.NE.AND P0, PT, R2, 0x1, PT ;  /* 0x000000010200780c */ /* 0x000fe20003f05270 */
[----:B0-----:R-:W-:Y:S01]  /*6d20*/  VIADD R7, R19, 0xffffffff ;  /* 0xffffffff13077836 */ /* 0x001fe20000000000 */
[----:B-1-3--:R-:W-:Y:S01]  /*6d30*/  SHF.R.U64 R0, R4, R24, R5 ;  /* 0x0000001804007219 */ /* 0x00afe20000001205 */
[----:B------:R-:W-:Y:S01]  /*6d40*/  IMAD.MOV R13, RZ, RZ, -R13 ;  /* 0x000000ffff0d7224 */ /* 0x000fe200078e0a0d */
[----:B------:R-:W-:Y:S01]  /*6d50*/  LOP3.LUT R5, R10, R25, RZ, 0xc0, !PT ;  /* 0x000000190a057212 */ /* 0x000fe200078ec0ff */
[----:B------:R-:W-:Y:S02]  /*6d60*/  IMAD.MOV.U32 R4, RZ, RZ, 0x1 ;  /* 0x00000001ff047424 */ /* 0x000fe400078e00ff */
[----:B------:R-:W-:Y:S02]  /*6d70*/  IMAD.MOV R3, RZ, RZ, -R0 ;  /* 0x000000ffff037224 */ /* 0x000fe400078e0a00 */
[----:B------:R-:W-:Y:S01]  /*6d80*/  IMAD R22, R22, R0, R5 ;  /* 0x0000000016167224 */ /* 0x000fe200078e0205 */
[----:B------:R-:W-:Y:S01]  /*6d90*/  LOP3.LUT R5, R12, R7, RZ, 0xc0, !PT ;  /* 0x000000070c057212 */ /* 0x000fe200078ec0ff */
[----:B--2---:R-:W-:-:S02]  /*6da0*/  IMAD R0, R3, R28, R14 ;  /* 0x0000001c03007224 */ /* 0x004fc400078e020e */
[----:B------:R-:W-:Y:S02]  /*6db0*/  @P0 IMAD R21, R15, R13, R20 ;  /* 0x0000000d0f150224 */ /* 0x000fe400078e0214 */
[----:B------:R-:W-:Y:S01]  /*6dc0*/  IMAD R3, R0, R19, R5 ;  /* 0x0000001300037224 */ /* 0x000fe200078e0205 */
[----:B------:R-:W-:Y:S01]  /*6dd0*/  PRMT R0, R4, 0x7610, R0 ;  /* 0x0000761004007816 */ /* 0x000fe20000000000 */
[----:B------:R-:W-:-:S05]  /*6de0*/  IMAD R22, R22, R29, R21 ;  /* 0x0000001d16167224 */ /* 0x000fca00078e0215 */
[----:B------:R-:W-:Y:S02]  /*6df0*/  SEL R19, R3, R22, !P0 ;  /* 0x0000001603137207 */ /* 0x000fe40004000000 */
[----:B------:R-:W-:-:S07]  /*6e00*/  SEL R22, R22, R3, !P0 ;  /* 0x0000000316167207 */ /* 0x000fce0004000000 */
.L_x_122:
[----:B------:R-:W-:Y:S02]  /*6e10*/  LOP3.LUT P0, RZ, R0, 0xff, RZ, 0xc0, !PT ;  /* 0x000000ff00ff7812 */ /* 0x000fe4000780c0ff */
[----:B------:R-:W-:-:S11]  /*6e20*/  LOP3.LUT R82, R82, 0x1, RZ, 0x3c, !PT ;  /* 0x0000000152527812 */ /* 0x000fd600078e3cff */
[----:B------:R-:W-:Y:S05]  /*6e30*/  @P0 BRA `(.L_x_125) ;  /* 0xffffffa800200947 */ /* 0x000fea000383ffff */
[----:B------:R-:W-:Y:S05]  /*6e40*/  EXIT ;  /* 0x000000000000794d */ /* 0x000fea0003800000 */
.L_x_14:
[----:B------:R-:W-:-:S08]  /*6e50*/  ISETP.NE.AND P0, PT, RZ, UR4, PT ;  /* 0x00000004ff007c0c */ /* 0x000fd0000bf05270 */
[----:B------:R-:W0:-:S00]  /*6e60*/  USETMAXREG.DEALLOC.CTAPOOL 0x28 ;  /* 0x00000028000079c8 */ /* 0x000e0000080e0500 */
[----:B------:R-:W-:Y:S05]  /*6e70*/  @P0 EXIT ;  /* 0x000000000000094d */ /* 0x000fea0003800000 */
[----:B0-----:R-:W-:Y:S01]  /*6e80*/  LOP3.LUT P0, RZ, R3, 0xff, RZ, 0xc0, !PT ;  /* 0x000000ff03ff7812 */ /* 0x001fe2000780c0ff */
[----:B------:R-:W-:Y:S02]  /*6e90*/  IMAD.MOV.U32 R24, RZ, RZ, 0x1 ;  /* 0x00000001ff187424 */ /* 0x000fe400078e00ff */
[----:B------:R-:W-:-:S10]  /*6ea0*/  IMAD.MOV.U32 R25, RZ, RZ, RZ ;  /* 0x000000ffff197224 */ /* 0x000fd400078e00ff */
[----:B------:R-:W-:Y:S05]  /*6eb0*/  @!P0 BRA `(.L_x_126) ;  /* 0x0000000c00d88947 */ /* 0x000fea0003800000 */
[C---:B------:R-:W-:Y:S01]  /*6ec0*/  ISETP.NE.AND P1, PT, R23.reuse, RZ, PT ;  /* 0x000000ff1700720c */ /* 0x040fe20003f25270 */
[----:B------:R-:W-:Y:S01]  /*6ed0*/  ULDC UR42, c[0x0][0x858] ;  /* 0x00021600002a7ab9 */ /* 0x000fe20000000800 */
[----:B------:R-:W-:Y:S01]  /*6ee0*/  LOP3.LUT P0, RZ, R0, 0x1f, RZ, 0xc0, !PT ;  /* 0x0000001f00ff7812 */ /* 0x000fe2000780c0ff */
[----:B------:R-:W-:Y:S01]  /*6ef0*/  UMOV UR4, 0xffffffff ;  /* 0xffffffff00047882 */ /* 0x000fe20000000000 */
[----:B------:R-:W-:Y:S01]  /*6f00*/  LOP3.LUT R26, R26, 0xfffffffe, RZ, 0xc0, !PT ;  /* 0xfffffffe1a1a7812 */ /* 0x000fe200078ec0ff */
[----:B------:R-:W-:Y:S01]  /*6f10*/  BSSY B6, `(.L_x_126) ;  /* 0x00000f0000067945 */ /* 0x000fe20003800000 */
[----:B------:R-:W-:Y:S01]  /*6f20*/  ISETP.NE.OR P0, PT, R23, RZ, !P0 ;  /* 0x000000ff1700720c */ /* 0x000fe20004705670 */
[----:B------:R-:W-:Y:S01]  /*6f30*/  USHF.L.U32 UR4, UR4, UR42, URZ ;  /* 0x0000002a04047299 */ /* 0x000fe2000800063f */
[----:B------:R-:W-:Y:S01]  /*6f40*/  IMAD.MOV.U32 R27, RZ, RZ, 0x1 ;  /* 0x00000001ff1b7424 */ /* 0x000fe200078e00ff */
[----:B------:R-:W-:Y:S01]  /*6f50*/  ULDC UR41, c[0x0][0x800] ;  /* 0x0002000000297ab9 */ /* 0x000fe20000000800 */
[----:B------:R-:W-:Y:S01]  /*6f60*/  IMAD.MOV.U32 R25, RZ, RZ, RZ ;  /* 0x000000ffff197224 */ /* 0x000fe200078e00ff */
[----:B------:R-:W-:Y:S01]  /*6f70*/  UMOV UR5, 0x1 ;  /* 0x0000000100057882 */ /* 0x000fe20000000000 */
[----:B------:R-:W-:Y:S01]  /*6f80*/  IMAD.MOV.U32 R24, RZ, RZ, 0x1 ;  /* 0x00000001ff187424 */ /* 0x000fe200078e00ff */
[----:B------:R-:W-:Y:S01]  /*6f90*/  @P1 LOP3.LUT R26, R26, 0x1, RZ, 0xfc, !PT ;  /* 0x000000011a1a1812 */ /* 0x000fe200078efcff */
[----:B------:R-:W-:-:S02]  /*6fa0*/  UIADD3 UR44, UR39, 0x1, URZ ;  /* 0x00000001272c7890 */ /* 0x000fc4000fffe03f */
[----:B------:R-:W-:Y:S01]  /*6fb0*/  ULOP3.LUT UR45, UR38, 0x2, URZ, 0xfc, !UPT ;  /* 0x00000002262d7892 */ /* 0x000fe2000f8efc3f */
[----:B------:R-:W-:Y:S01]  /*6fc0*/  LOP3.LUT R26, R26, 0xfffffffb, RZ, 0xc0, !PT ;  /* 0xfffffffb1a1a7812 */ /* 0x000fe200078ec0ff */
[----:B------:R-:W-:Y:S02]  /*6fd0*/  UIADD3 UR41, UR41, -0x1, URZ ;  /* 0xffffffff29297890 */ /* 0x000fe4000fffe03f */
[----:B------:R-:W-:Y:S01]  /*6fe0*/  USHF.L.U32 UR42, UR5, UR42, URZ ;  /* 0x0000002a052a7299 */ /* 0x000fe2000800063f */
[----:B------:R-:W-:Y:S01]  /*6ff0*/  @P0 LOP3.LUT R26, R26, 0x4, RZ, 0xfc, !PT ;  /* 0x000000041a1a0812 */ /* 0x000fe200078efcff */
[----:B------:R-:W-:Y:S01]  /*7000*/  ULOP3.LUT UR43, URZ, UR4, URZ, 0x33, !UPT ;  /* 0x000000043f2b7292 */ /* 0x000fe2000f8e333f */
[----:B------:R-:W-:-:S11]  /*7010*/  ULDC.64 UR36, c[0x0][0x198] ;  /* 0x0000660000247ab9 */ /* 0x000fd60000000a00 */
.L_x_143:
[----:B------:R-:W0:Y:S01]  /*7020*/  S2R R3, SR_CgaCtaId ;  /* 0x0000000000037919 */ /* 0x000e220000008800 */
[----:B------:R-:W-:-:S04]  /*7030*/  MOV R28, 0x400 ;  /* 0x00000400001c7802 */ /* 0x000fc80000000f00 */
[----:B0-----:R-:W-:-:S05]  /*7040*/  LEA R28, R3, R28, 0x18 ;  /* 0x0000001c031c7211 */ /* 0x001fca00078ec0ff */
[----:B------:R-:W-:-:S05]  /*7050*/  VIADD R0, R28, 0x800 ;  /* 0x000008001c007836 */ /* 0x000fca0000000000 */
[----:B------:R-:W-:-:S13]  /*7060*/  LOP3.LUT P0, RZ, R0, 0x1bf, RZ, 0xc0, !PT ;  /* 0x000001bf00ff7812 */ /* 0x000fda000780c0ff */
[----:B------:R-:W-:Y:S05]  /*7070*/  @!P0 BRA `(.L_x_127) ;  /* 0x0000000000408947 */ /* 0x000fea0003800000 */
[----:B------:R-:W-:Y:S01]  /*7080*/  MOV R14, 0x0 ;  /* 0x00000000000e7802 */ /* 0x000fe20000000f00 */
[----:B------:R-:W-:Y:S01]  /*7090*/  ULDC.64 UR4, c[0x4][0x88] ;  /* 0x0100220000047ab9 */ /* 0x000fe20000000a00 */
[----:B------:R-:W-:Y:S01]  /*70a0*/  ULDC.64 UR6, c[0x4][0x8] ;  /* 0x0100020000067ab9 */ /* 0x000fe20000000a00 */
[----:B------:R-:W-:Y:S02]  /*70b0*/  IMAD.U32 R4, RZ, RZ, UR4 ;  /* 0x00000004ff047e24 */ /* 0x000fe4000f8e00ff */
[----:B------:R-:W-:Y:S01]  /*70c0*/  IMAD.U32 R5, RZ, RZ, UR5 ;  /* 0x00000005ff057e24 */ /* 0x000fe2000f8e00ff */
[----:B------:R-:W0:Y:S01]  /*70d0*/  LDC.64 R14, c[0x4][R14] ;  /* 0x010000000e0e7b82 */ /* 0x000e220000000a00 */
[----:B------:R-:W-:Y:S01]  /*70e0*/  ULDC.64 UR4, c[0x4][0x90] ;  /* 0x0100240000047ab9 */ /* 0x000fe20000000a00 */
[----:B------:R-:W-:Y:S02]  /*70f0*/  IMAD.U32 R10, RZ, RZ, UR6 ;  /* 0x00000006ff0a7e24 */ /* 0x000fe4000f8e00ff */
[----:B------:R-:W-:-:S02]  /*7100*/  IMAD.U32 R6, RZ, RZ, UR4 ;  /* 0x00000004ff067e24 */ /* 0x000fc4000f8e00ff */
[----:B------:R-:W-:Y:S02]  /*7110*/  IMAD.U32 R7, RZ, RZ, UR5 ;  /* 0x00000005ff077e24 */ /* 0x000fe4000f8e00ff */
[----:B------:R-:W-:Y:S02]  /*7120*/  IMAD.U32 R11, RZ, RZ, UR7 ;  /* 0x00000007ff0b7e24 */ /* 0x000fe4000f8e00ff */
[----:B------:R-:W-:Y:S02]  /*7130*/  IMAD.MOV.U32 R8, RZ, RZ, 0x70 ;  /* 0x00000070ff087424 */ /* 0x000fe400078e00ff */
[----:B------:R-:W-:Y:S02]  /*7140*/  IMAD.MOV.U32 R12, RZ, RZ, 0x1 ;  /* 0x00000001ff0c7424 */ /* 0x000fe400078e00ff */
[----:B------:R-:W-:-:S07]  /*7150*/  IMAD.MOV.U32 R13, RZ, RZ, RZ ;  /* 0x000000ffff0d7224 */ /* 0x000fce00078e00ff */
[----:B------:R-:W-:-:S07]  /*7160*/  LEPC R20, `(.L_x_127) ;  /* 0x000000001014794e */ /* 0x000fce0000000000 */
[----:B0----5:R-:W-:Y:S05]  /*7170*/  CALL.ABS.NOINC R14 ;  /* 0x000000000e007343 */ /* 0x021fea0003c00000 */
.L_x_127:
        /* <DEDUP_REMOVED lines=19> */
.L_x_128:
[----:B------:R-:W0:Y:S02]  /*72b0*/  LDC R0, c[0x0][0x28c] ;  /* 0x0000a300ff007b82 */ /* 0x000e240000000800 */
[----:B0-----:R-:W-:-:S13]  /*72c0*/  ISETP.GE.AND P0, PT, R0, 0x1, PT ;  /* 0x000000010000780c */ /* 0x001fda0003f06270 */
[----:B------:R-:W-:Y:S05]  /*72d0*/  @!P0 BRA `(.L_x_129) ;  /* 0x0000000400108947 */ /* 0x000fea0003800000 */
[----:B------:R-:W-:Y:S01]  /*72e0*/  BSSY B0, `(.L_x_129) ;  /* 0x0000043000007945 */ /* 0x000fe20003800000 */
[----:B------:R-:W-:Y:S02]  /*72f0*/  IMAD.SHL.U32 R19, R19, 0x40, RZ ;  /* 0x0000004013137824 */ /* 0x000fe400078e00ff */
[----:B------:R-:W-:Y:S02]  /*7300*/  IMAD.SHL.U32 R22, R22, 0x40, RZ ;  /* 0x0000004016167824 */ /* 0x000fe400078e00ff */
[----:B------:R-:W-:Y:S02]  /*7310*/  IMAD.MOV.U32 R6, RZ, RZ, RZ ;  /* 0x000000ffff067224 */ /* 0x000fe400078e00ff */
[----:B------:R-:W-:Y:S02]  /*7320*/  IMAD.MOV.U32 R8, RZ, RZ, RZ ;  /* 0x000000ffff087224 */ /* 0x000fe400078e00ff */
[----:B------:R-:W-:Y:S02]  /*7330*/  IMAD.U32 R9, RZ, RZ, UR44 ;  /* 0x0000002cff097e24 */ /* 0x000fe4000f8e00ff */
[----:B------:R-:W-:-:S02]  /*7340*/  IMAD.MOV.U32 R0, RZ, RZ, R24 ;  /* 0x000000ffff007224 */ /* 0x000fc400078e0018 */
[----:B------:R-:W-:-:S07]  /*7350*/  IMAD.MOV.U32 R3, RZ, RZ, R25 ;  /* 0x000000ffff037224 */ /* 0x000fce00078e0019 */
.L_x_138:
[----:B0-----:R-:W-:Y:S01]  /*7360*/  IMAD R7, R3, 0x8, R28 ;  /* 0x0000000803077824 */ /* 0x001fe200078e021c */
[----:B------:R-:W-:Y:S01]  /*7370*/  SHF.L.U32 R4, R0, 0x1f, RZ ;  /* 0x0000001f00047819 */ /* 0x000fe200000006ff */
[----:B------:R-:W-:Y:S01]  /*7380*/  BSSY B1, `(.L_x_130) ;  /* 0x0000005000017945 */ /* 0x000fe20003800000 */
[----:B------:R-:W-:Y:S02]  /*7390*/  ISETP.NE.AND P1, PT, R23, RZ, PT ;  /* 0x000000ff1700720c */ /* 0x000fe40003f25270 */
[----:B------:R-:W0:Y:S11]  /*73a0*/  SYNCS.PHASECHK.TRANS64.TRYWAIT P0, [R7+URZ+0x90], R4 ;  /* 0x00009004070075a7 */ /* 0x000e36000800017f */
[----:B------:R-:W1:Y:S01]  /*73b0*/  @!P1 LDC R5, c[0x0][0x70c] ;  /* 0x0001c300ff059b82 */ /* 0x000e620000000800 */
[----:B0-----:R-:W-:Y:S05]  /*73c0*/  @!P0 BRA `(.L_x_131) ;  /* 0x0000001400e08947 */ /* 0x001fea0003800000 */
.L_x_170:
[----:B------:R-:W-:Y:S05]  /*73d0*/  BSYNC B1 ;  /* 0x0000000000017941 */ /* 0x000fea0003800000 */
.L_x_130:
[----:B------:R-:W-:Y:S01]  /*73e0*/  ISETP.NE.AND P0, PT, R23, RZ, PT ;  /* 0x000000ff1700720c */ /* 0x000fe20003f05270 */
[----:B------:R-:W-:-:S04]  /*73f0*/  UPRMT UR4, UR45, 0x9910, URZ ;  /* 0x000099102d047896 */ /* 0x000fc8000800003f */
[----:B------:R-:W-:-:S08]  /*7400*/  UISETP.NE.AND UP0, UPT, UR4, 0x2, UPT ;  /* 0x000000020400788c */ /* 0x000fd0000bf05270 */
[----:B-1----:R1:W-:Y:S01]  /*7410*/  @!P0 SYNCS.ARRIVE.TRANS64 RZ, [R7+URZ], R5 ;  /* 0x0000000507ff89a7 */ /* 0x0023e2000800003f */
[----:B------:R-:W-:-:S13]  /*7420*/  PLOP3.LUT P0, PT, PT, PT, UP0, 0x80, 0x0 ;  /* 0x000000000000781c */ /* 0x000fda0003f0f008 */
[----:B-1----:R-:W-:Y:S05]  /*7430*/  @P0 BRA `(.L_x_132) ;  /* 0x0000000000040947 */ /* 0x002fea0003800000 */
[----:B------:R-:W-:Y:S01]  /*7440*/  BPT.TRAP 0x1 ;  /* 0x000000040000795c */ /* 0x000fe20000300000 */
.L_x_132:
[----:B------:R-:W-:Y:S01]  /*7450*/  LOP3.LUT P0, RZ, R26, 0x4, RZ, 0xc0, !PT ;  /* 0x000000041aff7812 */ /* 0x000fe2000780c0ff */
[----:B------:R-:W-:-:S12]  /*7460*/  BSSY B1, `(.L_x_133) ;  /* 0x0000003000017945 */ /* 0x000fd80003800000 */
[----:B------:R-:W-:Y:S05]  /*7470*/  @P0 BRA `(.L_x_134) ;  /* 0x0000000000040947 */ /* 0x000fea0003800000 */
[----:B------:R-:W-:Y:S01]  /*7480*/  BPT.TRAP 0x1 ;  /* 0x000000040000795c */ /* 0x000fe20000300000 */
.L_x_134:
[----:B------:R-:W-:Y:S05]  /*7490*/  BSYNC B1 ;  /* 0x0000000000017941 */ /* 0x000fea0003800000 */
.L_x_133:
[----:B------:R-:W-:-:S03]  /*74a0*/  UMOV UR4, 0xffffffff ;  /* 0xffffffff00047882 */ /* 0x000fc60000000000 */
[----:B------:R-:W-:Y:S05]  /*74b0*/  BRA.DIV UR4, `(.L_x_135) ;  /* 0x0000001604b87947 */ /* 0x000fea000b800000 */
[----:B------:R-:W-:-:S13]  /*74c0*/  ELECT P6, URZ, PT ;  /* 0x00000000003f782f */ /* 0x000fda00038c0000 */
.L_x_173:
[----:B------:R-:W-:Y:S04]  /*74d0*/  BSSY B1, `(.L_x_136) ;  /* 0x0000019000017945 */ /* 0x000fe80003800000 */
[----:B------:R-:W-:Y:S05]  /*74e0*/  @!P6 BRA `(.L_x_137) ;  /* 0x00000000005ce947 */ /* 0x000fea0003800000 */
[--C-:B0-----:R-:W-:Y:S01]  /*74f0*/  IMAD R4, R3, 0x1000, R28.reuse ;  /* 0x0000100003047824 */ /* 0x101fe200078e021c */
[----:B------:R-:W-:Y:S01]  /*7500*/  R2UR UR17, R7 ;  /* 0x00000000071172ca */ /* 0x000fe200000e0000 */
[----:B------:R-:W-:Y:S01]  /*7510*/  IMAD R5, R3, 0x2000, R28 ;  /* 0x0000200003057824 */ /* 0x000fe200078e021c */
[----:B------:R-:W-:Y:S01]  /*7520*/  R2UR UR20, R18 ;  /* 0x00000000121472ca */ /* 0x000fe200000e0000 */
[----:B------:R-:W-:Y:S01]  /*7530*/  UIADD3 UR4, UP0, UR36, 0xf0, URZ ;  /* 0x000000f024047890 */ /* 0x000fe2000ff1e03f */
[----:B------:R-:W-:Y:S01]  /*7540*/  R2UR UR16, R4 ;  /* 0x00000000041072ca */ /* 0x000fe200000e0000 */
[----:B------:R-:W-:Y:S01]  /*7550*/  UIADD3 UR14, UP1, UR36, 0x1f0, URZ ;  /* 0x000001f0240e7890 */ /* 0x000fe2000ff3e03f */
[----:B------:R-:W-:Y:S01]  /*7560*/  R2UR UR8, R5 ;  /* 0x00000000050872ca */ /* 0x000fe200000e0000 */
[----:B------:R-:W-:Y:S01]  /*7570*/  UIADD3.X UR5, URZ, UR37, URZ, UP0, !UPT ;  /* 0x000000253f057290 */ /* 0x000fe200087fe43f */
[----:B------:R-:W-:Y:S01]  /*7580*/  R2UR UR18, R8 ;  /* 0x00000000081272ca */ /* 0x000fe200000e0000 */
[----:B------:R-:W-:Y:S01]  /*7590*/  UIADD3.X UR15, URZ, UR37, URZ, UP1, !UPT ;  /* 0x000000253f0f7290 */ /* 0x000fe20008ffe43f */
[----:B------:R-:W-:Y:S01]  /*75a0*/  R2UR UR19, R22 ;  /* 0x00000000161372ca */ /* 0x000fe200000e0000 */
[----:B------:R-:W-:Y:S01]  /*75b0*/  UMOV UR6, 0x0 ;  /* 0x0000000000067882 */ /* 0x000fe20000000000 */
[----:B------:R-:W-:Y:S01]  /*75c0*/  R2UR UR10, R6 ;  /* 0x00000000060a72ca */ /* 0x000fe200000e0000 */
[----:B------:R-:W-:Y:S01]  /*75d0*/  UMOV UR7, 0x10000000 ;  /* 0x1000000000077882 */ /* 0x000fe20000000000 */
[----:B------:R-:W-:Y:S01]  /*75e0*/  R2UR UR11, R19 ;  /* 0x00000000130b72ca */ /* 0x000fe200000e0000 */
[----:B------:R-:W-:Y:S01]  /*75f0*/  UMOV UR9, UR17 ;  /* 0x0000001100097c82 */ /* 0x000fe20008000000 */
[----:B------:R-:W-:Y:S01]  /*7600*/  UMOV UR12, UR20 ;  /* 0x00000014000c7c82 */ /* 0x000fe20008000000 */
[----:B------:R-:W-:-:S02]  /*7610*/  UIADD3 UR16, UR16, 0x800, URZ ;  /* 0x0000080010107890 */ /* 0x000fc4000fffe03f */
[----:B------:R-:W-:-:S07]  /*7620*/  UIADD3 UR8, UR8, 0x12800, URZ ;  /* 0x0001280008087890 */ /* 0x000fce000fffe03f */
[----:B------:R1:W-:Y:S02]  /*7630*/  UTMALDG.3D [UR16], [UR4], desc[UR6] ;  /* 0x00000610040075b4 */ /* 0x0003e40008011000 */
[----:B------:R1:W-:Y:S02]  /*7640*/  UTMALDG.3D [UR8], [UR14], desc[UR6] ;  /* 0x000006080e0075b4 */ /* 0x0003e40008011000 */
[----:B-1----:R-:W-:Y:S01]  /*7650*/  NOP ;  /* 0x0000000000007918 */ /* 0x002fe20000000000 */
.L_x_137:
[----:B------:R-:W-:Y:S05]  /*7660*/  BSYNC B1 ;  /* 0x0000000000017941 */ /* 0x000fea0003800000 */
.L_x_136:
[----:B------:R-:W-:Y:S02]  /*7670*/  VIADD R9, R9, 0xffffffff ;  /* 0xffffffff09097836 */ /* 0x000fe40000000000 */
[----:B------:R-:W-:Y:S02]  /*7680*/  VIADD R3, R3, 0x1 ;  /* 0x0000000103037836 */ /* 0x000fe40000000000 */
[----:B------:R-:W-:Y:S01]  /*7690*/  VIADD R8, R8, 0x40 ;  /* 0x0000004008087836 */ /* 0x000fe20000000000 */
[----:B------:R-:W-:Y:S01]  /*76a0*/  ISETP.GT.AND P1, PT, R9, 0x1, PT ;  /* 0x000000010900780c */ /* 0x000fe20003f24270 */
[----:B------:R-:W-:Y:S01]  /*76b0*/  VIADD R6, R6, 0x80 ;  /* 0x0000008006067836 */ /* 0x000fe20000000000 */
[----:B------:R-:W-:-:S04]  /*76c0*/  ISETP.NE.AND P0, PT, R3, 0x12, PT ;  /* 0x000000120300780c */ /* 0x000fc80003f05270 */
[----:B------:R-:W-:Y:S02]  /*76d0*/  SEL R5, RZ, 0x1, P0 ;  /* 0x00000001ff057807 */ /* 0x000fe40000000000 */
[----:B------:R-:W-:Y:S02]  /*76e0*/  SEL R3, R3, RZ, P0 ;  /* 0x000000ff03037207 */ /* 0x000fe40000000000 */
[----:B------:R-:W-:-:S03]  /*76f0*/  LOP3.LUT R0, R0, R5, RZ, 0x3c, !PT ;  /* 0x0000000500007212 */ /* 0x000fc600078e3cff */
[----:B------:R-:W-:Y:S05]  /*7700*/  @P1 BRA `(.L_x_138) ;  /* 0xfffffffc00141947 */ /* 0x000fea000383ffff */
[----:B------:R-:W-:Y:S05]  /*7710*/  BSYNC B0 ;  /* 0x0000000000007941 */ /* 0x000fea0003800000 */
.L_x_129:
[----:B------:R-:W-:Y:S01]  /*7720*/  VIADD R0, R25, UR39 ;  /* 0x0000002719007c36 */ /* 0x000fe20008000000 */
[----:B------:R-:W-:Y:S01]  /*7730*/  LOP3.LUT P1, RZ, R27, 0xff, RZ, 0xc0, !PT ;  /* 0x000000ff1bff7812 */ /* 0x000fe2000782c0ff */
[----:B------:R-:W-:Y:S01]  /*7740*/  IMAD.U32 R3, RZ, RZ, UR39 ;  /* 0x00000027ff037e24 */ /* 0x000fe2000f8e00ff */
[----:B------:R-:W-:Y:S01]  /*7750*/  IADD3 R16, P2, R16, UR50, RZ ;  /* 0x0000003210107c10 */ /* 0x000fe2000ff5e0ff */
[----:B------:R-:W-:Y:S01]  /*7760*/  ULDC.64 UR4, c[0x0][0x850] ;  /* 0x0002140000047ab9 */ /* 0x000fe20000000a00 */
[C---:B------:R-:W-:Y:S01]  /*7770*/  ISETP.GT.U32.AND P0, PT, R0.reuse, 0x11, PT ;  /* 0x000000110000780c */ /* 0x040fe20003f04070 */
[----:B------:R-:W-:Y:S01]  /*7780*/  UISETP.GE.U32.AND UP0, UPT, UR39, 0x12, UPT ;  /* 0x000000122700788c */ /* 0x000fe2000bf06070 */
[----:B------:R-:W-:Y:S01]  /*7790*/  IADD3.X R17, R17, UR40, RZ, P2, !PT ;  /* 0x0000002811117c10 */ /* 0x000fe200097fe4ff */
[----:B0-----:R-:W-:Y:S01]  /*77a0*/  IMAD.WIDE.U32 R4, R0, 0x38e38e39, RZ ;  /* 0x38e38e3900047825 */ /* 0x001fe200078e00ff */
[----:B------:R-:W-:Y:S01]  /*77b0*/  ISETP.LT.U32.AND P0, PT, R3, 0x12, P0 ;  /* 0x000000120300780c */ /* 0x000fe20000701070 */
[----:B------:R-:W-:Y:S01]  /*77c0*/  BSSY B0, `(.L_x_139) ;  /* 0x0000062000007945 */ /* 0x000fe20003800000 */
[----:B------:R-:W-:Y:S01]  /*77d0*/  PRMT R27, RZ, 0x7610, R27 ;  /* 0x00007610ff1b7816 */ /* 0x000fe2000000001b */
[----:B------:R-:W-:Y:S01]  /*77e0*/  IMAD.MOV.U32 R22, RZ, RZ, -0x1 ;  /* 0xffffffffff167424 */ /* 0x000fe200078e00ff */
[----:B------:R-:W-:Y:S01]  /*77f0*/  SEL R3, RZ, 0x1, !P0 ;  /* 0x00000001ff037807 */ /* 0x000fe20004000000 */
[----:B------:R0:W-:Y:S01]  /*7800*/  @P1 SYNCS.ARRIVE.TRANS64.A1T0 RZ, [R28+URZ+0x158], RZ ;  /* 0x000158ff1cff19a7 */ /* 0x0001e2000810003f */
[----:B------:R-:W-:Y:S01]  /*7810*/  ISETP.GE.U32.AND P0, PT, R16, UR4, PT ;  /* 0x0000000410007c0c */ /* 0x000fe2000bf06070 */
[----:B------:R-:W-:Y:S01]  /*7820*/  IMAD.MOV.U32 R19, RZ, RZ, -0x1 ;  /* 0xffffffffff137424 */ /* 0x000fe200078e00ff */
[----:B------:R-:W-:Y:S01]  /*7830*/  PLOP3.LUT P1, PT, PT, PT, UP0, 0x80, 0x0 ;  /* 0x000000000000781c */ /* 0x000fe20003f2f008 */
[----:B------:R-:W-:Y:S01]  /*7840*/  IMAD.MOV.U32 R18, RZ, RZ, -0x1 ;  /* 0xffffffffff127424 */ /* 0x000fe200078e00ff */
[----:B------:R-:W-:-:S02]  /*7850*/  ISETP.GE.U32.AND.EX P0, PT, R17, UR5, PT, P0 ;  /* 0x0000000511007c0c */ /* 0x000fc4000bf06100 */
[----:B------:R-:W-:Y:S02]  /*7860*/  SHF.R.U32.HI R5, RZ, 0x2, R5 ;  /* 0x00000002ff057819 */ /* 0x000fe40000011605 */
[----:B------:R-:W-:-:S03]  /*7870*/  LOP3.LUT R24, R24, R3, RZ, 0x3c, !PT ;  /* 0x0000000318187212 */ /* 0x000fc600078e3cff */
[--C-:B------:R-:W-:Y:S01]  /*7880*/  IMAD R25, R5, -0x12, R0.reuse ;  /* 0xffffffee05197824 */ /* 0x100fe200078e0200 */
[----:B------:R-:W-:-:S03]  /*7890*/  PRMT R0, RZ, 0x7610, R0 ;  /* 0x00007610ff007816 */ /* 0x000fc60000000000 */
[----:B------:R-:W-:Y:S02]  /*78a0*/  @P1 LOP3.LUT R24, R24, 0x1, R5, 0x78, !PT ;  /* 0x0000000118181812 */ /* 0x000fe400078e7805 */
[----:B0-----:R-:W-:Y:S05]  /*78b0*/  @P0 BRA `(.L_x_140) ;  /* 0x0000000400480947 */ /* 0x001fea0003800000 */
[----:B------:R-:W-:Y:S01]  /*78c0*/  ULDC.64 UR4, c[0x0][0x828] ;  /* 0x00020a0000047ab9 */ /* 0x000fe20000000a00 */
[----:B------:R-:W0:Y:S01]  /*78d0*/  S2R R3, SR_CTAID.X ;  /* 0x0000000000037919 */ /* 0x000e220000002500 */
[----:B------:R-:W-:Y:S01]  /*78e0*/  ISETP.NE.U32.AND P0, PT, RZ, UR4, PT ;  /* 0x00000004ff007c0c */ /* 0x000fe2000bf05070 */
[----:B------:R-:W-:Y:S01]  /*78f0*/  ULDC UR7, c[0x0][0x830] ;  /* 0x00020c0000077ab9 */ /* 0x000fe20000000800 */
[----:B------:R-:W-:Y:S01]  /*7900*/  IMAD.MOV.U32 R4, RZ, RZ, R16 ;  /* 0x000000ffff047224 */ /* 0x000fe200078e0010 */
[----:B------:R-:W1:Y:S01]  /*7910*/  S2R R0, SR_CTAID.Y ;  /* 0x0000000000007919 */ /* 0x000e620000002600 */
[----:B------:R-:W-:Y:S01]  /*7920*/  ISETP.NE.AND.EX P0, PT, RZ, UR5, PT, P0 ;  /* 0x00000005ff007c0c */ /* 0x000fe2000bf05300 */
[----:B------:R-:W-:-:S12]  /*7930*/  IMAD.MOV.U32 R5, RZ, RZ, R17 ;  /* 0x000000ffff057224 */ /* 0x000fd800078e0011 */
[----:B------:R-:W-:Y:S05]  /*7940*/  @!P0 BRA `(.L_x_141) ;  /* 0x0000000000288947 */ /* 0x000fea0003800000 */
[----:B------:R-:W-:Y:S02]  /*7950*/  ULDC UR6, c[0x0][0x834] ;  /* 0x00020d0000067ab9 */ /* 0x000fe40000000800 */
[----:B------:R-:W-:-:S05]  /*7960*/  IADD3 R9, P0, R16, UR6, RZ ;  /* 0x0000000610097c10 */ /* 0x000fca000ff1e0ff */
[----:B------:R-:W-:-:S04]  /*7970*/  IMAD.X R11, RZ, RZ, R17, P0 ;  /* 0x000000ffff0b7224 */ /* 0x000fc800000e0611 */
[----:B------:R-:W-:-:S04]  /*7980*/  IMAD.WIDE.U32 R6, R11, UR4, RZ ;  /* 0x000000040b067c25 */ /* 0x000fc8000f8e00ff */
[----:B------:R-:W-:-:S04]  /*7990*/  IMAD.WIDE.U32 R6, P0, R9, UR5, R6 ;  /* 0x0000000509067c25 */ /* 0x000fc8000f800006 */
[----:B------:R-:W-:-:S04]  /*79a0*/  IMAD.WIDE.U32 R8, R9, UR4, RZ ;  /* 0x0000000409087c25 */ /* 0x000fc8000f8e00ff */
[----:B------:R-:W-:Y:S01]  /*79b0*/  IMAD.X R5, RZ, RZ, RZ, P0 ;  /* 0x000000ffff057224 */ /* 0x000fe200000e06ff */
[----:B------:R-:W-:Y:S01]  /*79c0*/  IADD3 RZ, P0, R9, R6, RZ ;  /* 0x0000000609ff7210 */ /* 0x000fe20007f1e0ff */
[----:B------:R-:W-:-:S04]  /*79d0*/  IMAD.MOV.U32 R4, RZ, RZ, R7 ;  /* 0x000000ffff047224 */ /* 0x000fc800078e0007 */
[----:B------:R-:W-:-:S08]  /*79e0*/  IMAD.WIDE.U32.X R4, R11, UR5, R4, P0 ;  /* 0x000000050b047c25 */ /* 0x000fd000080e0404 */
.L_x_141:
[--C-:B------:R-:W-:Y:S01]  /*79f0*/  SHF.R.U64 R18, R4, UR7, R5.reuse ;  /* 0x0000000704127c19 */ /* 0x100fe20008001205 */
[----:B------:R-:W-:Y:S01]  /*7a00*/  ULDC.64 UR4, c[0x0][0x820] ;  /* 0x0002080000047ab9 */ /* 0x000fe20000000a00 */
[----:B------:R-:W-:Y:S01]  /*7a10*/  SHF.R.U32.HI R4, RZ, UR7, R5 ;  /* 0x00000007ff047c19 */ /* 0x000fe20008011605 */
[----:B------:R-:W-:Y:S01]  /*7a20*/  ULDC.64 UR8, c[0x0][0x840] ;  /* 0x0002100000087ab9 */ /* 0x000fe20000000a00 */
[----:B------:R-:W-:Y:S01]  /*7a30*/  IADD3 R7, P0, RZ, -R18, RZ ;  /* 0x80000012ff077210 */ /* 0x000fe20007f1e0ff */
[----:B------:R-:W2:Y:S01]  /*7a40*/  LDC R13, c[0x0][0x148] ;  /* 0x00005200ff0d7b82 */ /* 0x000ea20000000800 */
[----:B0-----:R-:W-:Y:S01]  /*7a50*/  I2FP.F32.U32 R8, R3 ;  /* 0x0000000300087245 */ /* 0x001fe20000201000 */
[----:B------:R-:W-:Y:S02]  /*7a60*/  ULDC UR6, c[0x0][0x808] ;  /* 0x0002020000067ab9 */ /* 0x000fe40000000800 */
[----:B------:R-:W-:Y:S01]  /*7a70*/  IMAD.X R4, RZ, RZ, ~R4, P0 ;  /* 0x000000ffff047224 */ /* 0x000fe200000e0e04 */
[----:B------:R-:W-:-:S03]  /*7a80*/  ISETP.NE.U32.AND P0, PT, RZ, UR8, PT ;  /* 0x00000008ff007c0c */ /* 0x000fc6000bf05070 */
[----:B------:R-:W-:Y:S01]  /*7a90*/  IMAD R6, R4, UR4, RZ ;  /* 0x0000000404067c24 */ /* 0x000fe2000f8e02ff */
[----:B------:R-:W-:Y:S01]  /*7aa0*/  ISETP.NE.AND.EX P0, PT, RZ, UR9, PT, P0 ;  /* 0x00000009ff007c0c */ /* 0x000fe2000bf05300 */
[----:B------:R-:W-:Y:S01]  /*7ab0*/  IMAD.WIDE.U32 R4, R7, UR4, R16 ;  /* 0x0000000407047c25 */ /* 0x000fe2000f8e0010 */
[----:B------:R-:W-:-:S03]  /*7ac0*/  ULDC UR4, c[0x0][0x150] ;  /* 0x0000540000047ab9 */ /* 0x000fc60000000800 */
[----:B------:R-:W-:Y:S01]  /*7ad0*/  FMUL R8, R8, UR4 ;  /* 0x0000000408087c20 */ /* 0x000fe20008400000 */
[----:B------:R-:W-:Y:S01]  /*7ae0*/  IMAD R7, R7, UR5, R6 ;  /* 0x0000000507077c24 */ /* 0x000fe2000f8e0206 */
[----:B------:R-:W-:Y:S01]  /*7af0*/  ULDC UR4, c[0x0][0x818] ;  /* 0x0002060000047ab9 */ /* 0x000fe20000000800 */
[----:B------:R-:W0:Y:S01]  /*7b00*/  LDC R6, c[0x0][0x144] ;  /* 0x00005100ff067b82 */ /* 0x000e220000000800 */
[----:B------:R-:W-:Y:S01]  /*7b10*/  ULDC UR5, c[0x0][0x154] ;  /* 0x0000550000057ab9 */ /* 0x000fe20000000800 */
[----:B------:R-:W-:Y:S01]  /*7b20*/  IMAD.IADD R5, R5, 0x1, R7 ;  /* 0x0000000105057824 */ /* 0x000fe200078e0207 */
[----:B------:R-:W3:Y:S04]  /*7b30*/  F2I.U32.TRUNC.NTZ R8, R8 ;  /* 0x0000000800087305 */ /* 0x000ee8000020f000 */
[----:B------:R-:W-:-:S02]  /*7b40*/  SHF.R.U64 R10, R4, UR4, R5 ;  /* 0x00000004040a7c19 */ /* 0x000fc40008001205 */
[----:B-1----:R-:W-:Y:S02]  /*7b50*/  I2FP.F32.U32 R4, R0 ;  /* 0x0000000000047245 */ /* 0x002fe40000201000 */
[----:B------:R-:W-:Y:S01]  /*7b60*/  SHF.R.U32.HI R5, RZ, UR4, R5 ;  /* 0x00000004ff057c19 */ /* 0x000fe20008011605 */
[----:B------:R-:W-:Y:S02]  /*7b70*/  ULDC UR4, c[0x0][0x858] ;  /* 0x0002160000047ab9 */ /* 0x000fe40000000800 */
[----:B------:R-:W-:Y:S01]  /*7b80*/  FMUL R7, R4, UR5 ;  /* 0x0000000504077c20 */ /* 0x000fe20008400000 */
[--C-:B------:R-:W-:Y:S02]  /*7b90*/  SHF.R.U64 R12, R10, UR6, R5.reuse ;  /* 0x000000060a0c7c19 */ /* 0x100fe40008001205 */
[----:B------:R-:W-:Y:S01]  /*7ba0*/  SHF.R.U32.HI R5, RZ, UR6, R5 ;  /* 0x00000006ff057c19 */ /* 0x000fe20008011605 */
[----:B------:R1:W4:Y:S01]  /*7bb0*/  F2I.U32.TRUNC.NTZ R14, R7 ;  /* 0x00000007000e7305 */ /* 0x000322000020f000 */
[----:B---3--:R-:W-:-:S02]  /*7bc0*/  IMAD.MOV R8, RZ, RZ, -R8 ;  /* 0x000000ffff087224 */ /* 0x008fc400078e0a08 */
[--C-:B------:R-:W-:Y:S02]  /*7bd0*/  SHF.R.U64 R11, R12, UR4, R5.reuse ;  /* 0x000000040c0b7c19 */ /* 0x100fe40008001205 */
[----:B------:R-:W-:Y:S01]  /*7be0*/  SHF.R.U32.HI R5, RZ, UR4, R5 ;  /* 0x00000004ff057c19 */ /* 0x000fe20008011605 */
[----:B0-----:R-:W-:Y:S02]  /*7bf0*/  IMAD R3, R6, R8, R3 ;  /* 0x0000000806037224 */ /* 0x001fe400078e0203 */
[----:B------:R-:W-:Y:S01]  /*7c00*/  IMAD.MOV.U32 R4, RZ, RZ, R11 ;  /* 0x000000ffff047224 */ /* 0x000fe200078e000b */
[----:B-12-4-:R-:W-:Y:S06]  /*7c10*/  @!P0 BRA `(.L_x_142) ;  /* 0x0000000000288947 */ /* 0x016fec0003800000 */
        /* <DEDUP_REMOVED lines=10> */
.L_x_142:
[----:B------:R-:W-:Y:S01]  /*7cc0*/  ISETP.NE.AND P0, PT, R2, 0x1, PT ;  /* 0x000000010200780c */ /* 0x000fe20003f05270 */
[----:B------:R-:W-:Y:S01]  /*7cd0*/  ULDC UR4, c[0x0][0x848] ;  /* 0x0002120000047ab9 */ /* 0x000fe20000000800 */
[----:B------:R-:W-:Y:S01]  /*7ce0*/  IMAD.MOV R14, RZ, RZ, -R14 ;  /* 0x000000ffff0e7224 */ /* 0x000fe200078e0a0e */
[----:B------:R-:W-:Y:S01]  /*7cf0*/  SHF.R.U64 R5, R4, UR4, R5 ;  /* 0x0000000404057c19 */ /* 0x000fe20008001205 */
[----:B------:R-:W-:Y:S01]  /*7d00*/  ULDC UR4, c[0x0][0x838] ;  /* 0x00020e0000047ab9 */ /* 0x000fe20000000800 */
[----:B------:R-:W-:Y:S01]  /*7d10*/  LOP3.LUT R12, R12, UR43, RZ, 0xc0, !PT ;  /* 0x0000002b0c0c7c12 */ /* 0x000fe2000f8ec0ff */
[----:B------:R-:W-:Y:S01]  /*7d20*/  ULDC UR5, c[0x0][0x810] ;  /* 0x0002040000057ab9 */ /* 0x000fe20000000800 */
[----:B------:R-:W-:-:S03]  /*7d30*/  LOP3.LUT R22, R10, UR41, RZ, 0xc0, !PT ;  /* 0x000000290a167c12 */ /* 0x000fc6000f8ec0ff */
[----:B------:R-:W-:-:S03]  /*7d40*/  IMAD R12, R5, UR42, R12 ;  /* 0x0000002a050c7c24 */ /* 0x000fc6000f8e020c */
[----:B------:R-:W-:Y:S02]  /*7d50*/  @P0 IMAD R3, R13, R14, R0 ;  /* 0x0000000e0d030224 */ /* 0x000fe400078e0200 */
[----:B------:R-:W-:Y:S02]  /*7d60*/  IMAD.MOV R0, RZ, RZ, -R5 ;  /* 0x000000ffff007224 */ /* 0x000fe400078e0a05 */
[----:B------:R-:W-:Y:S02]  /*7d70*/  IMAD R3, R12, UR5, R3 ;  /* 0x000000050c037c24 */ /* 0x000fe4000f8e0203 */
[----:B------:R-:W-:Y:S01]  /*7d80*/  IMAD R11, R0, UR4, R11 ;  /* 0x00000004000b7c24 */ /* 0x000fe2000f8e020b */
[----:B------:R-:W-:Y:S01]  /*7d90*/  ULDC UR4, c[0x0][0x800] ;  /* 0x0002000000047ab9 */ /* 0x000fe20000000800 */
[----:B------:R-:W-:Y:S02]  /*7da0*/  IMAD.MOV.U32 R0, RZ, RZ, 0x1 ;  /* 0x00000001ff007424 */ /* 0x000fe400078e00ff */
[----:B------:R-:W-:-:S05]  /*7db0*/  IMAD R22, R11, UR4, R22 ;  /* 0x000000040b167c24 */ /* 0x000fca000f8e0216 */
[----:B------:R-:W-:Y:S02]  /*7dc0*/  SEL R19, R22, R3, !P0 ;  /* 0x0000000316137207 */ /* 0x000fe40004000000 */
[----:B------:R-:W-:-:S07]  /*7dd0*/  SEL R22, R3, R22, !P0 ;  /* 0x0000001603167207 */ /* 0x000fce0004000000 */
.L_x_140:
[----:B------:R-:W-:Y:S05]  /*7de0*/  BSYNC B0 ;  /* 0x0000000000007941 */ /* 0x000fea0003800000 */
.L_x_139:
[----:B------:R-:W-:-:S13]  /*7df0*/  LOP3.LUT P0, RZ, R0, 0xff, RZ, 0xc0, !PT ;  /* 0x000000ff00ff7812 */ /* 0x000fda000780c0ff */
[----:B------:R-:W-:Y:S05]  /*7e00*/  @P0 BRA `(.L_x_143) ;  /* 0xfffffff000840947 */ /* 0x000fea000383ffff */
[----:B------:R-:W-:Y:S05]  /*7e10*/  BSYNC B6 ;  /* 0x0000000000067941 */ /* 0x000fea0003800000 */
.L_x_126:
[----:B------:R-:W-:-:S03]  /*7e20*/  UMOV UR4, 0xffffffff ;  /* 0xffffffff00047882 */ /* 0x000fc60000000000 */
[----:B------:R-:W-:Y:S05]  /*7e30*/  BRA.DIV UR4, `(.L_x_144) ;  /* 0x0000000e04787947 */ /* 0x000fea000b800000 */
[----:B------:R-:W-:-:S13]  /*7e40*/  ELECT P6, URZ, PT ;  /* 0x00000000003f782f */ /* 0x000fda00038c0000 */
.L_x_176:
[----:B------:R-:W-:Y:S04]  /*7e50*/  BSSY B0, `(.L_x_145) ;  /* 0x00000aa000007945 */ /* 0x000fe80003800000 */
[----:B------:R-:W-:Y:S05]  /*7e60*/  @!P6 BRA `(.L_x_146) ;  /* 0x0000000800a0e947 */ /* 0x000fea0003800000 */
[----:B------:R-:W-:-:S04]  /*7e70*/  ULOP3.LUT UR4, UR38, 0x2, URZ, 0xfc, !UPT ;  /* 0x0000000226047892 */ /* 0x000fc8000f8efc3f */
[----:B------:R-:W-:-:S06]  /*7e80*/  UISETP.NE.AND UP0, UPT, UR4, 0x3, UPT ;  /* 0x000000030400788c */ /* 0x000fcc000bf05270 */
[----:B------:R-:W-:-:S13]  /*7e90*/  PLOP3.LUT P0, PT, PT, PT, UP0, 0x80, 0x0 ;  /* 0x000000000000781c */ /* 0x000fda0003f0f008 */
[----:B------:R-:W-:Y:S05]  /*7ea0*/  @!P0 BRA `(.L_x_147) ;  /* 0x0000000000048947 */ /* 0x000fea0003800000 */
[----:B------:R-:W-:Y:S01]  /*7eb0*/  BPT.TRAP 0x1 ;  /* 0x000000040000795c */ /* 0x000fe20000300000 */
.L_x_147:
[----:B------:R-:W0:Y:S01]  /*7ec0*/  S2R R3, SR_CgaCtaId ;  /* 0x0000000000037919 */ /* 0x000e220000008800 */
[----:B------:R-:W-:Y:S02]  /*7ed0*/  MOV R0, 0x400 ;  /* 0x0000040000007802 */ /* 0x000fe40000000f00 */
[----:B------:R-:W-:Y:S02]  /*7ee0*/  SHF.L.U32 R2, R24, 0x1f, RZ ;  /* 0x0000001f18027819 */ /* 0x000fe400000006ff */
[----:B0-----:R-:W-:-:S05]  /*7ef0*/  LEA R0, R3, R0, 0x18 ;  /* 0x0000000003007211 */ /* 0x001fca00078ec0ff */
[----:B------:R-:W-:-:S04]  /*7f00*/  VIADD R0, R0, 0x90 ;  /* 0x0000009000007836 */ /* 0x000fc80000000000 */
[C---:B------:R-:W-:Y:S02]  /*7f10*/  IMAD R5, R25.reuse, 0x8, R0 ;  /* 0x0000000819057824 */ /* 0x040fe400078e0200 */
[----:B------:R-:W-:Y:S02]  /*7f20*/  VIADD R25, R25, 0x1 ;  /* 0x0000000119197836 */ /* 0x000fe40000000000 */
[----:B------:R-:W0:Y:S03]  /*7f30*/  SYNCS.PHASECHK.TRANS64.TRYWAIT P0, [R5+URZ], R2 ;  /* 0x00000002050075a7 */ /* 0x000e26000800017f */
[----:B------:R-:W-:-:S04]  /*7f40*/  ISETP.NE.AND P1, PT, R25, 0x12, PT ;  /* 0x000000121900780c */ /* 0x000fc80003f25270 */
[----:B------:R-:W-:Y:S02]  /*7f50*/  SEL R3, RZ, 0x1, P1 ;  /* 0x00000001ff037807 */ /* 0x000fe40000800000 */
[----:B------:R-:W-:Y:S02]  /*7f60*/  SEL R25, R25, RZ, P1 ;  /* 0x000000ff19197207 */ /* 0x000fe40000800000 */
[----:B------:R-:W-:-:S03]  /*7f70*/  LOP3.LUT R24, R24, R3, RZ, 0x3c, !PT ;  /* 0x0000000318187212 */ /* 0x000fc600078e3cff */
[----:B------:R-:W-:Y:S01]  /*7f80*/  IMAD R7, R25, 0x8, R0 ;  /* 0x0000000819077824 */ /* 0x000fe200078e0200 */
[----:B------:R-:W-:Y:S01]  /*7f90*/  SHF.L.U32 R4, R24, 0x1f, RZ ;  /* 0x0000001f18047819 */ /* 0x000fe200000006ff */
[----:B0-----:R-:W-:Y:S06]  /*7fa0*/  @!P0 BRA `(.L_x_148) ;  /* 0x0000000c003c8947 */ /* 0x001fec0003800000 */
.L_x_177:
[----:B------:R-:W1:Y:S01]  /*7fb0*/  SYNCS.PHASECHK.TRANS64.TRYWAIT P0, [R7+URZ], R4 ;  /* 0x00000004070075a7 */ /* 0x000e62000800017f */
[----:B0-----:R-:W-:-:S05]  /*7fc0*/  VIADD R2, R25, 0x1 ;  /* 0x0000000119027836 */ /* 0x001fca0000000000 */
[----:B------:R-:W-:-:S04]  /*7fd0*/  ISETP.NE.AND P1, PT, R2, 0x12, PT ;  /* 0x000000120200780c */ /* 0x000fc80003f25270 */
[----:B------:R-:W-:Y:S02]  /*7fe0*/  SEL R3, RZ, 0x1, P1 ;  /* 0x00000001ff037807 */ /* 0x000fe40000800000 */
[----:B------:R-:W-:Y:S02]  /*7ff0*/  SEL R9, R2, RZ, P1 ;  /* 0x000000ff02097207 */ /* 0x000fe40000800000 */
[----:B------:R-:W-:-:S03]  /*8000*/  LOP3.LUT R24, R24, R3, RZ, 0x3c, !PT ;  /* 0x0000000318187212 */ /* 0x000fc600078e3cff */
[----:B------:R-:W-:Y:S01]  /*8010*/  IMAD R6, R9, 0x8, R0 ;  /* 0x0000000809067824 */ /* 0x000fe200078e0200 */
[----:B------:R-:W-:Y:S01]  /*8020*/  SHF.L.U32 R5, R24, 0x1f, RZ ;  /* 0x0000001f18057819 */ /* 0x000fe200000006ff */
[----:B-1----:R-:W-:Y:S06]  /*8030*/  @!P0 BRA `(.L_x_149) ;  /* 0x0000000c002c8947 */ /* 0x002fec0003800000 */
.L_x_178:
[----:B------:R-:W1:Y:S01]  /*8040*/  SYNCS.PHASECHK.TRANS64.TRYWAIT P0, [R6+URZ], R5 ;  /* 0x00000005060075a7 */ /* 0x000e62000800017f */
[----:B------:R-:W-:-:S05]  /*8050*/  VIADD R2, R9, 0x1 ;  /* 0x0000000109027836 */ /* 0x000fca0000000000 */
[----:B------:R-:W-:-:S04]  /*8060*/  ISETP.NE.AND P1, PT, R2, 0x12, PT ;  /* 0x000000120200780c */ /* 0x000fc80003f25270 */
[----:B------:R-:W-:Y:S02]  /*8070*/  SEL R3, RZ, 0x1, P1 ;  /* 0x00000001ff037807 */ /* 0x000fe40000800000 */
[----:B0-----:R-:W-:Y:S02]  /*8080*/  SEL R7, R2, RZ, P1 ;  /* 0x000000ff02077207 */ /* 0x001fe40000800000 */
[----:B------:R-:W-:-:S03]  /*8090*/  LOP3.LUT R24, R24, R3, RZ, 0x3c, !PT ;  /* 0x0000000318187212 */ /* 0x000fc600078e3cff */
[----:B------:R-:W-:Y:S01]  /*80a0*/  IMAD R9, R7, 0x8, R0 ;  /* 0x0000000807097824 */ /* 0x000fe200078e0200 */
[----:B------:R-:W-:Y:S01]  /*80b0*/  SHF.L.U32 R4, R24, 0x1f, RZ ;  /* 0x0000001f18047819 */ /* 0x000fe200000006ff */
[----:B-1----:R-:W-:Y:S06]  /*80c0*/  @!P0 BRA `(.L_x_150) ;  /* 0x0000000c001c8947 */ /* 0x002fec0003800000 */
.L_x_179:
[----:B------:R-:W1:Y:S01]  /*80d0*/  SYNCS.PHASECHK.TRANS64.TRYWAIT P0, [R9+URZ], R4 ;  /* 0x00000004090075a7 */ /* 0x000e62000800017f */
[----:B------:R-:W-:-:S05]  /*80e0*/  VIADD R2, R7, 0x1 ;  /* 0x0000000107027836 */ /* 0x000fca0000000000 */
[----:B------:R-:W-:-:S04]  /*80f0*/  ISETP.NE.AND P1, PT, R2, 0x12, PT ;  /* 0x000000120200780c */ /* 0x000fc80003f25270 */
[----:B------:R-:W-:Y:S02]  /*8100*/  SEL R3, RZ, 0x1, P1 ;  /* 0x00000001ff037807 */ /* 0x000fe40000800000 */
[----:B------:R-:W-:Y:S02]  /*8110*/  SEL R7, R2, RZ, P1 ;  /* 0x000000ff02077207 */ /* 0x000fe40000800000 */
[----:B------:R-:W-:-:S03]  /*8120*/  LOP3.LUT R24, R24, R3, RZ, 0x3c, !PT ;  /* 0x0000000318187212 */ /* 0x000fc600078e3cff */
[----:B0-----:R-:W-:Y:S01]  /*8130*/  IMAD R6, R7, 0x8, R0 ;  /* 0x0000000807067824 */ /* 0x001fe200078e0200 */
[----:B------:R-:W-:Y:S01]  /*8140*/  SHF.L.U32 R5, R24, 0x1f, RZ ;  /* 0x0000001f18057819 */ /* 0x000fe200000006ff */
[----:B-1----:R-:W-:Y:S06]  /*8150*/  @!P0 BRA `(.L_x_151) ;  /* 0x0000000c000c8947 */ /* 0x002fec0003800000 */
.L_x_180:
        /* <DEDUP_REMOVED lines=9> */
.L_x_181:
        /* <DEDUP_REMOVED lines=9> */
.L_x_182:
        /* <DEDUP_REMOVED lines=9> */
.L_x_183:
        /* <DEDUP_REMOVED lines=9> */
.L_x_184:
        /* <DEDUP_REMOVED lines=9> */
.L_x_185:
        /* <DEDUP_REMOVED lines=9> */
.L_x_186:
        /* <DEDUP_REMOVED lines=9> */
.L_x_187:
        /* <DEDUP_REMOVED lines=9> */
.L_x_188:
        /* <DEDUP_REMOVED lines=9> */
.L_x_189:
        /* <DEDUP_REMOVED lines=9> */
.L_x_190:
        /* <DEDUP_REMOVED lines=9> */
.L_x_191:
        /* <DEDUP_REMOVED lines=9> */
.L_x_192:
[----:B------:R-:W1:Y:S01]  /*8820*/  SYNCS.PHASECHK.TRANS64.TRYWAIT P0, [R6+URZ], R5 ;  /* 0x00000005060075a7 */ /* 0x000e62000800017f */
[----:B------:R-:W-:-:S05]  /*8830*/  VIADD R2, R7, 0x1 ;  /* 0x0000000107027836 */ /* 0x000fca0000000000 */
[----:B------:R-:W-:-:S04]  /*8840*/  ISETP.NE.AND P1, PT, R2, 0x12, PT ;  /* 0x000000120200780c */ /* 0x000fc80003f25270 */
[----:B0-----:R-:W-:Y:S02]  /*8850*/  SEL R4, RZ, 0x1, P1 ;  /* 0x00000001ff047807 */ /* 0x001fe40000800000 */
[----:B------:R-:W-:Y:S02]  /*8860*/  SEL R3, R2, RZ, P1 ;  /* 0x000000ff02037207 */ /* 0x000fe40000800000 */
[----:B------:R-:W-:Y:S01]  /*8870*/  LOP3.LUT R4, R11, R4, RZ, 0x3c, !PT ;  /* 0x000000040b047212 */ /* 0x000fe200078e3cff */
[----:B-1----:R-:W-:Y:S06]  /*8880*/  @!P0 BRA `(.L_x_164) ;  /* 0x0000000800448947 */ /* 0x002fec0003800000 */
.L_x_193:
[----:B------:R-:W-:Y:S01]  /*8890*/  IMAD R3, R3, 0x8, R0 ;  /* 0x0000000803037824 */ /* 0x000fe200078e0200 */
[----:B------:R-:W-:-:S07]  /*88a0*/  SHF.L.U32 R0, R4, 0x1f, RZ ;  /* 0x0000001f04007819 */ /* 0x000fce00000006ff */
.L_x_165:
[----:B-1----:R1:W2:Y:S02]  /*88b0*/  SYNCS.PHASECHK.TRANS64.TRYWAIT P0, [R3+URZ], R0 ;  /* 0x00000000030075a7 */ /* 0x0022a4000800017f */
[----:B--2---:R-:W-:Y:S05]  /*88c0*/  @!P0 NANOSLEEP.SYNCS 0x989680 ;  /* 0x009896800000895d */ /* 0x004fea0003900000 */
[----:B------:R-:W2:Y:S02]  /*88d0*/  @!P0 SYNCS.PHASECHK.TRANS64 P0, [R3+URZ], R0 ;  /* 0x00000000030085a7 */ /* 0x000ea4000800007f */
[----:B--2---:R-:W-:Y:S05]  /*88e0*/  @!P0 BRA `(.L_x_165) ;  /* 0xfffffffc00f08947 */ /* 0x004fea000383ffff */
.L_x_146:
[----:B------:R-:W-:Y:S05]  /*88f0*/  BSYNC B0 ;  /* 0x0000000000007941 */ /* 0x000fea0003800000 */
.L_x_145:
[----:B------:R-:W-:Y:S05]  /*8900*/  EXIT ;  /* 0x000000000000794d */ /* 0x000fea0003800000 */
.L_x_16:
[----:B0-----:R-:W-:-:S04]  /*8910*/  IMAD.U32 R0, RZ, RZ, UR46 ;  /* 0x0000002eff007e24 */ /* 0x001fc8000f8e00ff */
[----:B------:R0:W1:Y:S03]  /*8920*/  SYNCS.PHASECHK.TRANS64.TRYWAIT P0, [R0+URZ], R3 ;  /* 0x00000003000075a7 */ /* 0x000066000800017f */
[----:B-1----:R-:W-:Y:S05]  /*8930*/  @!P0 NANOSLEEP.SYNCS 0x989680 ;  /* 0x009896800000895d */ /* 0x002fea0003900000 */
[----:B------:R-:W1:Y:S02]  /*8940*/  @!P0 SYNCS.PHASECHK.TRANS64 P0, [R0+URZ], R3 ;  /* 0x00000003000085a7 */ /* 0x000e64000800007f */
[----:B-1----:R-:W-:Y:S05]  /*8950*/  @!P0 BRA `(.L_x_16) ;  /* 0xfffffffc00ec8947 */ /* 0x002fea000383ffff */
[----:B------:R-:W-:Y:S05]  /*8960*/  BRA `(.L_x_166) ;  /* 0xffffff8c00647947 */ /* 0x000fea000383ffff */
.L_x_18:
[--C-:B------:R-:W-:Y:S02]  /*8970*/  IMAD.MOV.U32 R13, RZ, RZ, R55.reuse ;  /* 0x000000ffff0d7224 */ /* 0x100fe400078e0037 */
[----:B------:R-:W-:Y:S02]  /*8980*/  IMAD.MOV.U32 R12, RZ, RZ, R55 ;  /* 0x000000ffff0c7224 */ /* 0x000fe400078e0037 */
[----:B------:R-:W-:Y:S02]  /*8990*/  IMAD.MOV.U32 R11, RZ, RZ, 0x1f ;  /* 0x0000001fff0b7424 */ /* 0x000fe400078e00ff */
[----:B------:R-:W-:-:S07]  /*89a0*/  IMAD.MOV.U32 R15, RZ, RZ, -0x1 ;  /* 0xffffffffff0f7424 */ /* 0x000fce00078e00ff */
[----:B-----5:R-:W-:Y:S05]  /*89b0*/  WARPSYNC.COLLECTIVE R15, `(.L_x_167) ;  /* 0x000000000f087348 */ /* 0x020fea0003c00000 */
[----:B------:R0:W1:Y:S02]  /*89c0*/  SHFL.IDX P6, R14, R13, R12, R11 ;  /* 0x0000000c0d0e7389 */ /* 0x00006400000c000b */
[----:B01---5:R-:W-:Y:S01]  /*89d0*/  ENDCOLLECTIVE ;  /* 0x000000000000791b */ /* 0x023fe20003800000 */
.L_x_167:
[----:B------:R-:W-:Y:S05]  /*89e0*/  BRA `(.L_x_168) ;  /* 0xffffff8c00b07947 */ /* 0x000fea000383ffff */
.L_x_22:
[----:B-1----:R1:W2:Y:S02]  /*89f0*/  SYNCS.PHASECHK.TRANS64.TRYWAIT P0, [R3+URZ], R0 ;  /* 0x00000000030075a7 */ /* 0x0022a4000800017f */
[----:B--2---:R-:W-:Y:S05]  /*8a00*/  @!P0 NANOSLEEP.SYNCS 0x989680 ;  /* 0x009896800000895d */ /* 0x004fea0003900000 */
[----:B------:R-:W2:Y:S02]  /*8a10*/  @!P0 SYNCS.PHASECHK.TRANS64 P0, [R3+URZ], R0 ;  /* 0x00000000030085a7 */ /* 0x000ea4000800007f */
[----:B--2---:R-:W-:Y:S05]  /*8a20*/  @!P0 BRA `(.L_x_22) ;  /* 0xfffffffc00f08947 */ /* 0x004fea000383ffff */
[----:B------:R-:W-:Y:S05]  /*8a30*/  BRA `(.L_x_21) ;  /* 0xffffff8c00cc7947 */ /* 0x000fea000383ffff */
.L_x_33:
[----:B0-----:R-:W-:-:S04]  /*8a40*/  IMAD.U32 R3, RZ, RZ, UR4 ;  /* 0x00000004ff037e24 */ /* 0x001fc8000f8e00ff */
[----:B------:R0:W1:Y:S03]  /*8a50*/  SYNCS.PHASECHK.TRANS64.TRYWAIT P0, [R3+URZ], R0 ;  /* 0x00000000030075a7 */ /* 0x000066000800017f */
[----:B-1----:R-:W-:Y:S05]  /*8a60*/  @!P0 NANOSLEEP.SYNCS 0x989680 ;  /* 0x009896800000895d */ /* 0x002fea0003900000 */
[----:B------:R-:W1:Y:S02]  /*8a70*/  @!P0 SYNCS.PHASECHK.TRANS64 P0, [R3+URZ], R0 ;  /* 0x00000000030085a7 */ /* 0x000e64000800007f */
[----:B-1----:R-:W-:Y:S05]  /*8a80*/  @!P0 BRA `(.L_x_33) ;  /* 0xfffffffc00ec8947 */ /* 0x002fea000383ffff */
[----:B------:R-:W-:Y:S05]  /*8a90*/  BRA `(.L_x_32) ;  /* 0xffffff9c00b07947 */ /* 0x000fea000383ffff */
.L_x_45:
[----:B0-----:R0:W1:Y:S02]  /*8aa0*/  SYNCS.PHASECHK.TRANS64.TRYWAIT P0, [R4+URZ], R5 ;  /* 0x00000005040075a7 */ /* 0x001064000800017f */
[----:B-1----:R-:W-:Y:S05]  /*8ab0*/  @!P0 NANOSLEEP.SYNCS 0x989680 ;  /* 0x009896800000895d */ /* 0x002fea0003900000 */
[----:B------:R-:W1:Y:S02]  /*8ac0*/  @!P0 SYNCS.PHASECHK.TRANS64 P0, [R4+URZ], R5 ;  /* 0x00000005040085a7 */ /* 0x000e64000800007f */
[----:B-1----:R-:W-:Y:S05]  /*8ad0*/  @!P0 BRA `(.L_x_45) ;  /* 0xfffffffc00f08947 */ /* 0x002fea000383ffff */
[----:B------:R-:W-:Y:S05]  /*8ae0*/  BRA `(.L_x_44) ;  /* 0xffffffac00c47947 */ /* 0x000fea000383ffff */
.L_x_54:
[----:B0-----:R-:W-:-:S04]  /*8af0*/  IMAD.U32 R0, RZ, RZ, UR46 ;  /* 0x0000002eff007e24 */ /* 0x001fc8000f8e00ff */
[----:B------:R0:W1:Y:S03]  /*8b00*/  SYNCS.PHASECHK.TRANS64.TRYWAIT P0, [R0+URZ+0x10], R3 ;  /* 0x00001003000075a7 */ /* 0x000066000800017f */
[----:B-1----:R-:W-:Y:S05]  /*8b10*/  @!P0 NANOSLEEP.SYNCS 0x989680 ;  /* 0x009896800000895d */ /* 0x002fea0003900000 */
[----:B------:R-:W1:Y:S02]  /*8b20*/  @!P0 SYNCS.PHASECHK.TRANS64 P0, [R0+URZ+0x10], R3 ;  /* 0x00001003000085a7 */ /* 0x000e64000800007f */
[----:B-1----:R-:W-:Y:S05]  /*8b30*/  @!P0 BRA `(.L_x_54) ;  /* 0xfffffffc00ec8947 */ /* 0x002fea000383ffff */
[----:B------:R-:W-:Y:S05]  /*8b40*/  BRA `(.L_x_169) ;  /* 0xffffffbc00bc7947 */ /* 0x000fea000383ffff */
.L_x_131:
[----:B0-----:R0:W2:Y:S02]  /*8b50*/  SYNCS.PHASECHK.TRANS64.TRYWAIT P0, [R7+URZ+0x90], R4 ;  /* 0x00009004070075a7 */ /* 0x0010a4000800017f */
[----:B--2---:R-:W-:Y:S05]  /*8b60*/  @!P0 NANOSLEEP.SYNCS 0x989680 ;  /* 0x009896800000895d */ /* 0x004fea0003900000 */
[----:B------:R-:W2:Y:S02]  /*8b70*/  @!P0 SYNCS.PHASECHK.TRANS64 P0, [R7+URZ+0x90], R4 ;  /* 0x00009004070085a7 */ /* 0x000ea4000800007f */
[----:B--2---:R-:W-:Y:S05]  /*8b80*/  @!P0 BRA `(.L_x_131) ;  /* 0xfffffffc00f08947 */ /* 0x004fea000383ffff */
[----:B------:R-:W-:Y:S05]  /*8b90*/  BRA `(.L_x_170) ;  /* 0xffffffe8000c7947 */ /* 0x000fea000383ffff */
.L_x_135:
[----:B------:R-:W-:Y:S01]  /*8ba0*/  BSSY B1, `(.L_x_171) ;  /* 0x0000006000017945 */ /* 0x000fe20003800000 */
[----:B------:R-:W-:-:S07]  /*8bb0*/  IMAD.MOV.U32 R15, RZ, RZ, -0x1 ;  /* 0xffffffffff0f7424 */ /* 0x000fce00078e00ff */
[----:B0----5:R-:W-:Y:S05]  /*8bc0*/  WARPSYNC.COLLECTIVE R15, `(.L_x_172) ;  /* 0x000000000f0c7348 */ /* 0x021fea0003c00000 */
[----:B------:R-:W-:Y:S02]  /*8bd0*/  ELECT P6, UR62, PT ;  /* 0x00000000003e782f */ /* 0x000fe400038c0000 */
[----:B------:R-:W-:Y:S01]  /*8be0*/  MOV R14, UR62 ;  /* 0x0000003e000e7c02 */ /* 0x000fe20008000f00 */
[----:B0----5:R-:W-:Y:S10]  /*8bf0*/  ENDCOLLECTIVE ;  /* 0x000000000000791b */ /* 0x021ff40003800000 */
.L_x_172:
[----:B------:R-:W-:Y:S05]  /*8c00*/  BSYNC B1 ;  /* 0x0000000000017941 */ /* 0x000fea0003800000 */
.L_x_171:
[----:B------:R-:W-:Y:S05]  /*8c10*/  BRA `(.L_x_173) ;  /* 0xffffffe8002c7947 */ /* 0x000fea000383ffff */
.L_x_144:
[----:B------:R-:W-:Y:S01]  /*8c20*/  BSSY B0, `(.L_x_174) ;  /* 0x0000006000007945 */ /* 0x000fe20003800000 */
[----:B------:R-:W-:-:S07]  /*8c30*/  IMAD.MOV.U32 R15, RZ, RZ, -0x1 ;  /* 0xffffffffff0f7424 */ /* 0x000fce00078e00ff */
[----:B-----5:R-:W-:Y:S05]  /*8c40*/  WARPSYNC.COLLECTIVE R15, `(.L_x_175) ;  /* 0x000000000f0c7348 */ /* 0x020fea0003c00000 */
[----:B------:R-:W-:Y:S02]  /*8c50*/  ELECT P6, UR62, PT ;  /* 0x00000000003e782f */ /* 0x000fe400038c0000 */
[----:B------:R-:W-:Y:S01]  /*8c60*/  MOV R14, UR62 ;  /* 0x0000003e000e7c02 */ /* 0x000fe20008000f00 */
[----:B-----5:R-:W-:Y:S10]  /*8c70*/  ENDCOLLECTIVE ;  /* 0x000000000000791b */ /* 0x020ff40003800000 */
.L_x_175:
[----:B------:R-:W-:Y:S05]  /*8c80*/  BSYNC B0 ;  /* 0x0000000000007941 */ /* 0x000fea0003800000 */
.L_x_174:
[----:B------:R-:W-:Y:S05]  /*8c90*/  BRA `(.L_x_176) ;  /* 0xfffffff0006c7947 */ /* 0x000fea000383ffff */
.L_x_148:
[----:B0-----:R0:W1:Y:S02]  /*8ca0*/  SYNCS.PHASECHK.TRANS64.TRYWAIT P0, [R5+URZ], R2 ;  /* 0x00000002050075a7 */ /* 0x001064000800017f */
[----:B-1----:R-:W-:Y:S05]  /*8cb0*/  @!P0 NANOSLEEP.SYNCS 0x989680 ;  /* 0x009896800000895d */ /* 0x002fea0003900000 */
[----:B------:R-:W1:Y:S02]  /*8cc0*/  @!P0 SYNCS.PHASECHK.TRANS64 P0, [R5+URZ], R2 ;  /* 0x00000002050085a7 */ /* 0x000e64000800007f */
[----:B-1----:R-:W-:Y:S05]  /*8cd0*/  @!P0 BRA `(.L_x_148) ;  /* 0xfffffffc00f08947 */ /* 0x002fea000383ffff */
[----:B------:R-:W-:Y:S05]  /*8ce0*/  BRA `(.L_x_177) ;  /* 0xfffffff000b07947 */ /* 0x000fea000383ffff */
.L_x_149:
[----:B0-----:R0:W1:Y:S02]  /*8cf0*/  SYNCS.PHASECHK.TRANS64.TRYWAIT P0, [R7+URZ], R4 ;  /* 0x00000004070075a7 */ /* 0x001064000800017f */
[----:B-1----:R-:W-:Y:S05]  /*8d00*/  @!P0 NANOSLEEP.SYNCS 0x989680 ;  /* 0x009896800000895d */ /* 0x002fea0003900000 */
[----:B------:R-:W1:Y:S02]  /*8d10*/  @!P0 SYNCS.PHASECHK.TRANS64 P0, [R7+URZ], R4 ;  /* 0x00000004070085a7 */ /* 0x000e64000800007f */
[----:B-1----:R-:W-:Y:S05]  /*8d20*/  @!P0 BRA `(.L_x_149) ;  /* 0xfffffffc00f08947 */ /* 0x002fea000383ffff */
[----:B------:R-:W-:Y:S05]  /*8d30*/  BRA `(.L_x_178) ;  /* 0xfffffff000c07947 */ /* 0x000fea000383ffff */
.L_x_150:
[----:B0-----:R0:W1:Y:S02]  /*8d40*/  SYNCS.PHASECHK.TRANS64.TRYWAIT P0, [R6+URZ], R5 ;  /* 0x00000005060075a7 */ /* 0x001064000800017f */
[----:B-1----:R-:W-:Y:S05]  /*8d50*/  @!P0 NANOSLEEP.SYNCS 0x989680 ;  /* 0x009896800000895d */ /* 0x002fea0003900000 */
[----:B------:R-:W1:Y:S02]  /*8d60*/  @!P0 SYNCS.PHASECHK.TRANS64 P0, [R6+URZ], R5 ;  /* 0x00000005060085a7 */ /* 0x000e64000800007f */
[----:B-1----:R-:W-:Y:S05]  /*8d70*/  @!P0 BRA `(.L_x_150) ;  /* 0xfffffffc00f08947 */ /* 0x002fea000383ffff */
[----:B------:R-:W-:Y:S05]  /*8d80*/  BRA `(.L_x_179) ;  /* 0xfffffff000d07947 */ /* 0x000fea000383ffff */
.L_x_151:
[----:B0-----:R0:W1:Y:S02]  /*8d90*/  SYNCS.PHASECHK.TRANS64.TRYWAIT P0, [R9+URZ], R4 ;  /* 0x00000004090075a7 */ /* 0x001064000800017f */
[----:B-1----:R-:W-:Y:S05]  /*8da0*/  @!P0 NANOSLEEP.SYNCS 0x989680 ;  /* 0x009896800000895d */ /* 0x002fea0003900000 */
[----:B------:R-:W1:Y:S02]  /*8db0*/  @!P0 SYNCS.PHASECHK.TRANS64 P0, [R9+URZ], R4 ;  /* 0x00000004090085a7 */ /* 0x000e64000800007f */
[----:B-1----:R-:W-:Y:S05]  /*8dc0*/  @!P0 BRA `(.L_x_151) ;  /* 0xfffffffc00f08947 */ /* 0x002fea000383ffff */
[----:B------:R-:W-:Y:S05]  /*8dd0*/  BRA `(.L_x_180) ;  /* 0xfffffff000e07947 */ /* 0x000fea000383ffff */
.L_x_152:
[----:B0-----:R0:W1:Y:S02]  /*8de0*/  SYNCS.PHASECHK.TRANS64.TRYWAIT P0, [R6+URZ], R5 ;  /* 0x00000005060075a7 */ /* 0x001064000800017f */
[----:B-1----:R-:W-:Y:S05]  /*8df0*/  @!P0 NANOSLEEP.SYNCS 0x989680 ;  /* 0x009896800000895d */ /* 0x002fea0003900000 */
[----:B------:R-:W1:Y:S02]  /*8e00*/  @!P0 SYNCS.PHASECHK.TRANS64 P0, [R6+URZ], R5 ;  /* 0x00000005060085a7 */ /* 0x000e64000800007f */
[----:B-1----:R-:W-:Y:S05]  /*8e10*/  @!P0 BRA `(.L_x_152) ;  /* 0xfffffffc00f08947 */ /* 0x002fea000383ffff */
[----:B------:R-:W-:Y:S05]  /*8e20*/  BRA `(.L_x_181) ;  /* 0xfffffff000f07947 */ /* 0x000fea000383ffff */
.L_x_153:
[----:B0-----:R0:W1:Y:S02]  /*8e30*/  SYNCS.PHASECHK.TRANS64.TRYWAIT P0, [R9+URZ], R4 ;  /* 0x00000004090075a7 */ /* 0x001064000800017f */
[----:B-1----:R-:W-:Y:S05]  /*8e40*/  @!P0 NANOSLEEP.SYNCS 0x989680 ;  /* 0x009896800000895d */ /* 0x002fea0003900000 */
[----:B------:R-:W1:Y:S02]  /*8e50*/  @!P0 SYNCS.PHASECHK.TRANS64 P0, [R9+URZ], R4 ;  /* 0x00000004090085a7 */ /* 0x000e64000800007f */
[----:B-1----:R-:W-:Y:S05]  /*8e60*/  @!P0 BRA `(.L_x_153) ;  /* 0xfffffffc00f08947 */ /* 0x002fea000383ffff */
[----:B------:R-:W-:Y:S05]  /*8e70*/  BRA `(.L_x_182) ;  /* 0xfffffff400007947 */ /* 0x000fea000383ffff */
.L_x_154:
[----:B0-----:R0:W1:Y:S02]  /*8e80*/  SYNCS.PHASECHK.TRANS64.TRYWAIT P0, [R6+URZ], R5 ;  /* 0x00000005060075a7 */ /* 0x001064000800017f */
[----:B-1----:R-:W-:Y:S05]  /*8e90*/  @!P0 NANOSLEEP.SYNCS 0x989680 ;  /* 0x009896800000895d */ /* 0x002fea0003900000 */
[----:B------:R-:W1:Y:S02]  /*8ea0*/  @!P0 SYNCS.PHASECHK.TRANS64 P0, [R6+URZ], R5 ;  /* 0x00000005060085a7 */ /* 0x000e64000800007f */
[----:B-1----:R-:W-:Y:S05]  /*8eb0*/  @!P0 BRA `(.L_x_154) ;  /* 0xfffffffc00f08947 */ /* 0x002fea000383ffff */
[----:B------:R-:W-:Y:S05]  /*8ec0*/  BRA `(.L_x_183) ;  /* 0xfffffff400107947 */ /* 0x000fea000383ffff */
.L_x_155:
[----:B0-----:R0:W1:Y:S02]  /*8ed0*/  SYNCS.PHASECHK.TRANS64.TRYWAIT P0, [R9+URZ], R4 ;  /* 0x00000004090075a7 */ /* 0x001064000800017f */
[----:B-1----:R-:W-:Y:S05]  /*8ee0*/  @!P0 NANOSLEEP.SYNCS 0x989680 ;  /* 0x009896800000895d */ /* 0x002fea0003900000 */
[----:B------:R-:W1:Y:S02]  /*8ef0*/  @!P0 SYNCS.PHASECHK.TRANS64 P0, [R9+URZ], R4 ;  /* 0x00000004090085a7 */ /* 0x000e64000800007f */
[----:B-1----:R-:W-:Y:S05]  /*8f00*/  @!P0 BRA `(.L_x_155) ;  /* 0xfffffffc00f08947 */ /* 0x002fea000383ffff */
[----:B------:R-:W-:Y:S05]  /*8f10*/  BRA `(.L_x_184) ;  /* 0xfffffff400207947 */ /* 0x000fea000383ffff */
.L_x_156:
[----:B0-----:R0:W1:Y:S02]  /*8f20*/  SYNCS.PHASECHK.TRANS64.TRYWAIT P0, [R6+URZ], R5 ;  /* 0x00000005060075a7 */ /* 0x001064000800017f */
[----:B-1----:R-:W-:Y:S05]  /*8f30*/  @!P0 NANOSLEEP.SYNCS 0x989680 ;  /* 0x009896800000895d */ /* 0x002fea0003900000 */
[----:B------:R-:W1:Y:S02]  /*8f40*/  @!P0 SYNCS.PHASECHK.TRANS64 P0, [R6+URZ], R5 ;  /* 0x00000005060085a7 */ /* 0x000e64000800007f */
[----:B-1----:R-:W-:Y:S05]  /*8f50*/  @!P0 BRA `(.L_x_156) ;  /* 0xfffffffc00f08947 */ /* 0x002fea000383ffff */
[----:B------:R-:W-:Y:S05]  /*8f60*/  BRA `(.L_x_185) ;  /* 0xfffffff400307947 */ /* 0x000fea000383ffff */
.L_x_157:
[----:B0-----:R0:W1:Y:S02]  /*8f70*/  SYNCS.PHASECHK.TRANS64.TRYWAIT P0, [R9+URZ], R4 ;  /* 0x00000004090075a7 */ /* 0x001064000800017f */
[----:B-1----:R-:W-:Y:S05]  /*8f80*/  @!P0 NANOSLEEP.SYNCS 0x989680 ;  /* 0x009896800000895d */ /* 0x002fea0003900000 */
[----:B------:R-:W1:Y:S02]  /*8f90*/  @!P0 SYNCS.PHASECHK.TRANS64 P0, [R9+URZ], R4 ;  /* 0x00000004090085a7 */ /* 0x000e64000800007f */
[----:B-1----:R-:W-:Y:S05]  /*8fa0*/  @!P0 BRA `(.L_x_157) ;  /* 0xfffffffc00f08947 */ /* 0x002fea000383ffff */
[----:B------:R-:W-:Y:S05]  /*8fb0*/  BRA `(.L_x_186) ;  /* 0xfffffff400407947 */ /* 0x000fea000383ffff */
.L_x_158:
[----:B0-----:R0:W1:Y:S02]  /*8fc0*/  SYNCS.PHASECHK.TRANS64.TRYWAIT P0, [R6+URZ], R5 ;  /* 0x00000005060075a7 */ /* 0x001064000800017f */
[----:B-1----:R-:W-:Y:S05]  /*8fd0*/  @!P0 NANOSLEEP.SYNCS 0x989680 ;  /* 0x009896800000895d */ /* 0x002fea0003900000 */
[----:B------:R-:W1:Y:S02]  /*8fe0*/  @!P0 SYNCS.PHASECHK.TRANS64 P0, [R6+URZ], R5 ;  /* 0x00000005060085a7 */ /* 0x000e64000800007f */
[----:B-1----:R-:W-:Y:S05]  /*8ff0*/  @!P0 BRA `(.L_x_158) ;  /* 0xfffffffc00f08947 */ /* 0x002fea000383ffff */
[----:B------:R-:W-:Y:S05]  /*9000*/  BRA `(.L_x_187) ;  /* 0xfffffff400507947 */ /* 0x000fea000383ffff */
.L_x_159:
[----:B0-----:R0:W1:Y:S02]  /*9010*/  SYNCS.PHASECHK.TRANS64.TRYWAIT P0, [R9+URZ], R4 ;  /* 0x00000004090075a7 */ /* 0x001064000800017f */
[----:B-1----:R-:W-:Y:S05]  /*9020*/  @!P0 NANOSLEEP.SYNCS 0x989680 ;  /* 0x009896800000895d */ /* 0x002fea0003900000 */
[----:B------:R-:W1:Y:S02]  /*9030*/  @!P0 SYNCS.PHASECHK.TRANS64 P0, [R9+URZ], R4 ;  /* 0x00000004090085a7 */ /* 0x000e64000800007f */
[----:B-1----:R-:W-:Y:S05]  /*9040*/  @!P0 BRA `(.L_x_159) ;  /* 0xfffffffc00f08947 */ /* 0x002fea000383ffff */
[----:B------:R-:W-:Y:S05]  /*9050*/  BRA `(.L_x_188) ;  /* 0xfffffff400607947 */ /* 0x000fea000383ffff */
.L_x_160:
[----:B0-----:R0:W1:Y:S02]  /*9060*/  SYNCS.PHASECHK.TRANS64.TRYWAIT P0, [R6+URZ], R5 ;  /* 0x00000005060075a7 */ /* 0x001064000800017f */
[----:B-1----:R-:W-:Y:S05]  /*9070*/  @!P0 NANOSLEEP.SYNCS 0x989680 ;  /* 0x009896800000895d */ /* 0x002fea0003900000 */
[----:B------:R-:W1:Y:S02]  /*9080*/  @!P0 SYNCS.PHASECHK.TRANS64 P0, [R6+URZ], R5 ;  /* 0x00000005060085a7 */ /* 0x000e64000800007f */
[----:B-1----:R-:W-:Y:S05]  /*9090*/  @!P0 BRA `(.L_x_160) ;  /* 0xfffffffc00f08947 */ /* 0x002fea000383ffff */
[----:B------:R-:W-:Y:S05]  /*90a0*/  BRA `(.L_x_189) ;  /* 0xfffffff400707947 */ /* 0x000fea000383ffff */
.L_x_161:
[----:B0-----:R0:W1:Y:S02]  /*90b0*/  SYNCS.PHASECHK.TRANS64.TRYWAIT P0, [R9+URZ], R4 ;  /* 0x00000004090075a7 */ /* 0x001064000800017f */
[----:B-1----:R-:W-:Y:S05]  /*90c0*/  @!P0 NANOSLEEP.SYNCS 0x989680 ;  /* 0x009896800000895d */ /* 0x002fea0003900000 */
[----:B------:R-:W1:Y:S02]  /*90d0*/  @!P0 SYNCS.PHASECHK.TRANS64 P0, [R9+URZ], R4 ;  /* 0x00000004090085a7 */ /* 0x000e64000800007f */
[----:B-1----:R-:W-:Y:S05]  /*90e0*/  @!P0 BRA `(.L_x_161) ;  /* 0xfffffffc00f08947 */ /* 0x002fea000383ffff */
[----:B------:R-:W-:Y:S05]  /*90f0*/  BRA `(.L_x_190) ;  /* 0xfffffff400807947 */ /* 0x000fea000383ffff */
.L_x_162:
[----:B0-----:R0:W1:Y:S02]  /*9100*/  SYNCS.PHASECHK.TRANS64.TRYWAIT P0, [R6+URZ], R5 ;  /* 0x00000005060075a7 */ /* 0x001064000800017f */
[----:B-1----:R-:W-:Y:S05]  /*9110*/  @!P0 NANOSLEEP.SYNCS 0x989680 ;  /* 0x009896800000895d */ /* 0x002fea0003900000 */
[----:B------:R-:W1:Y:S02]  /*9120*/  @!P0 SYNCS.PHASECHK.TRANS64 P0, [R6+URZ], R5 ;  /* 0x00000005060085a7 */ /* 0x000e64000800007f */
[----:B-1----:R-:W-:Y:S05]  /*9130*/  @!P0 BRA `(.L_x_162) ;  /* 0xfffffffc00f08947 */ /* 0x002fea000383ffff */
[----:B------:R-:W-:Y:S05]  /*9140*/  BRA `(.L_x_191) ;  /* 0xfffffff400907947 */ /* 0x000fea000383ffff */
.L_x_163:
[----:B0-----:R0:W1:Y:S02]  /*9150*/  SYNCS.PHASECHK.TRANS64.TRYWAIT P0, [R9+URZ], R4 ;  /* 0x00000004090075a7 */ /* 0x001064000800017f */
[----:B-1----:R-:W-:Y:S05]  /*9160*/  @!P0 NANOSLEEP.SYNCS 0x989680 ;  /* 0x009896800000895d */ /* 0x002fea0003900000 */
[----:B------:R-:W1:Y:S02]  /*9170*/  @!P0 SYNCS.PHASECHK.TRANS64 P0, [R9+URZ], R4 ;  /* 0x00000004090085a7 */ /* 0x000e64000800007f */
[----:B-1----:R-:W-:Y:S05]  /*9180*/  @!P0 BRA `(.L_x_163) ;  /* 0xfffffffc00f08947 */ /* 0x002fea000383ffff */
[----:B------:R-:W-:Y:S05]  /*9190*/  BRA `(.L_x_192) ;  /* 0xfffffff400a07947 */ /* 0x000fea000383ffff */
.L_x_164:
[----:B0-----:R0:W1:Y:S02]  /*91a0*/  SYNCS.PHASECHK.TRANS64.TRYWAIT P0, [R6+URZ], R5 ;  /* 0x00000005060075a7 */ /* 0x001064000800017f */
[----:B-1----:R-:W-:Y:S05]  /*91b0*/  @!P0 NANOSLEEP.SYNCS 0x989680 ;  /* 0x009896800000895d */ /* 0x002fea0003900000 */
[----:B------:R-:W1:Y:S02]  /*91c0*/  @!P0 SYNCS.PHASECHK.TRANS64 P0, [R6+URZ], R5 ;  /* 0x00000005060085a7 */ /* 0x000e64000800007f */
[----:B-1----:R-:W-:Y:S05]  /*91d0*/  @!P0 BRA `(.L_x_164) ;  /* 0xfffffffc00f08947 */ /* 0x002fea000383ffff */
[----:B------:R-:W-:Y:S05]  /*91e0*/  BRA `(.L_x_193) ;  /* 0xfffffff400a87947 */ /* 0x000fea000383ffff */
.L_x_194:
[----:B------:R-:W-:-:S00]  /*91f0*/  BRA `(.L_x_194) ;  /* 0xfffffffc00fc7947 */ /* 0x000fc0000383ffff */
[----:B------:R-:W-:-:S00]  /*9200*/  NOP ;  /* 0x0000000000007918 */ /* 0x000fc00000000000 */
[----:B------:R-:W-:-:S00]  /*9210*/  NOP ;  /* 0x0000000000007918 */ /* 0x000fc00000000000 */
[----:B------:R-:W-:-:S00]  /*9220*/  NOP ;  /* 0x0000000000007918 */ /* 0x000fc00000000000 */
[----:B------:R-:W-:-:S00]  /*9230*/  NOP ;  /* 0x0000000000007918 */ /* 0x000fc00000000000 */
[----:B------:R-:W-:-:S00]  /*9240*/  NOP ;  /* 0x0000000000007918 */ /* 0x000fc00000000000 */
[----:B------:R-:W-:-:S00]  /*9250*/  NOP ;  /* 0x0000000000007918 */ /* 0x000fc00000000000 */
[----:B------:R-:W-:-:S00]  /*9260*/  NOP ;  /* 0x0000000000007918 */ /* 0x000fc00000000000 */
[----:B------:R-:W-:-:S00]  /*9270*/  NOP ;  /* 0x0000000000007918 */ /* 0x000fc00000000000 */
.L_x_195:


//--------------------- .nv.global.init           --------------------------
	.section	.nv.global.init,"aw",@progbits
.nv.global.init:
	.type		$str$24,@object
	.size		$str$24,($str$26 - $str$24)
$str$24:
        /*0000*/ 	.byte	0x78, 0x2e, 0x69, 0x64, 0x78, 0x5f, 0x20, 0x3d, 0x3d, 0x20, 0x30, 0x00
	.type		$str$26,@object
	.size		$str$26,($str$27 - $str$26)
$str$26:
        /*000c*/ 	.byte	0x28, 0x61, 0x64, 0x64, 0x72, 0x65, 0x73, 0x73, 0x20, 0x26, 0x20, 0x6d, 0x61, 0x73, 0x6b, 0x29
        /*001c*/ 	.byte	0x20, 0x3d, 0x3d, 0x20, 0x30, 0x00
	.type		$str$27,@object
	.size		$str$27,($str$25 - $str$27)
$str$27:
        /*0022*/ 	.byte	0x2f, 0x74, 0x6d, 0x70, 0x2f, 0x63, 0x75, 0x74, 0x6c, 0x61, 0x73, 0x73, 0x5f, 0x73, 0x77, 0x65
        /*0032*/ 	.byte	0x65, 0x70, 0x5f, 0x73, 0x72, 0x63, 0x2f, 0x69, 0x6e, 0x63, 0x6c, 0x75, 0x64, 0x65, 0x2f, 0x63
        /*0042*/ 	.byte	0x75, 0x74, 0x65, 0x2f, 0x70, 0x6f, 0x69, 0x6e, 0x74, 0x65, 0x72, 0x5f, 0x66, 0x6c, 0x61, 0x67
        /*0052*/ 	.byte	0x67, 0x65, 0x64, 0x2e, 0x68, 0x70, 0x70, 0x00
	.type		$str$25,@object
	.size		$str$25,(__unnamed_2 - $str$25)
$str$25:
        /*005a*/ 	.byte	0x2f, 0x74, 0x6d, 0x70, 0x2f, 0x63, 0x75, 0x74, 0x6c, 0x61, 0x73, 0x73, 0x5f, 0x73, 0x77, 0x65
        /*006a*/ 	.byte	0x65, 0x70, 0x5f, 0x73, 0x72, 0x63, 0x2f, 0x69, 0x6e, 0x63, 0x6c, 0x75, 0x64, 0x65, 0x2f, 0x63
        /*007a*/ 	.byte	0x75, 0x74, 0x65, 0x2f, 0x63, 0x6f, 0x6e, 0x74, 0x61, 0x69, 0x6e, 0x65, 0x72, 0x2f, 0x61, 0x72
        /*008a*/ 	.byte	0x72, 0x61, 0x79, 0x5f, 0x73, 0x75, 0x62, 0x62, 0x79, 0x74, 0x65, 0x2e, 0x68, 0x70, 0x70, 0x00
	.type		__unnamed_2,@object
	.size		__unnamed_2,(__unnamed_3 - __unnamed_2)
__unnamed_2:
        /*009a*/ 	.byte	0x63, 0x6f, 0x6e, 0x73, 0x74, 0x65, 0x78, 0x70, 0x72, 0x20, 0x54, 0x20, 0x2a, 0x63, 0x75, 0x74
        /*00aa*/ 	.byte	0x65, 0x3a, 0x3a, 0x72, 0x61, 0x77, 0x5f, 0x70, 0x6f, 0x69, 0x6e, 0x74, 0x65, 0x72, 0x5f, 0x63
        /*00ba*/ 	.byte	0x61, 0x73, 0x74, 0x28, 0x63, 0x6f, 0x6e, 0x73, 0x74, 0x20, 0x63, 0x75, 0x74, 0x65, 0x3a, 0x3a
        /*00ca*/ 	.byte	0x73, 0x75, 0x62, 0x62, 0x79, 0x74, 0x65, 0x5f, 0x69, 0x74, 0x65, 0x72, 0x61, 0x74, 0x6f, 0x72
        /*00da*/ 	.byte	0x3c, 0x54, 0x3e, 0x20, 0x26, 0x29, 0x20, 0x5b, 0x77, 0x69, 0x74, 0x68, 0x20, 0x54, 0x20, 0x3d
        /*00ea*/ 	.byte	0x20, 0x63, 0x75, 0x74, 0x6c, 0x61, 0x73, 0x73, 0x3a, 0x3a, 0x69, 0x6e, 0x74, 0x65, 0x67, 0x65
        /*00fa*/ 	.byte	0x72, 0x5f, 0x73, 0x75, 0x62, 0x62, 0x79, 0x74, 0x65, 0x3c, 0x34, 0x2c, 0x20, 0x74, 0x72, 0x75
        /*010a*/ 	.byte	0x65, 0x3e, 0x5d, 0x00
	.type		__unnamed_3,@object
	.size		__unnamed_3,(__unnamed_1 - __unnamed_3)
__unnamed_3:
        /*010e*/ 	.byte	0x61, 0x75, 0x74, 0x6f, 0x20, 0x63, 0x75, 0x74, 0x65, 0x3a, 0x3a, 0x61, 0x73, 0x5f, 0x70, 0x6f
        /* <DEDUP_REMOVED lines=27> */
        /*02ce*/ 	.byte	0x3e, 0x3e, 0x3e, 0x3e, 0x3e, 0x20, 0x26, 0x5d, 0x00
	.type		__unnamed_1,@object
	.size		__unnamed_1,(.L_0 - __unnamed_1)
__unnamed_1:
        /* <DEDUP_REMOVED lines=31> */
        /*04c7*/ 	.byte	0x3e, 0x20, 0x26, 0x5d, 0x00
.L_0:


//--------------------- .nv.shared._ZN7cutlass13device_kernelINS_4gemm6kernel13GemmUniversalIN4cute5tupleIJiiiiEEENS1_10collective13CollectiveMmaINS1_49MainloopSm90TmaGmmaRmemAWarpSpecializedMixedInputILi18ENS5_IJNS4_1CILi1EEESB_SB_EEENS1_32KernelTmaWarpSpecializedPingpongEEENS5_IJNSA_ILi64EEESF_NSA_ILi128EEEEEEaNS5_IJlSB_lEEENS5_IJNS_15integer_subbyteILi4ELb1EEEEEESI_NS4_8TiledMMAINS4_8MMA_AtomIJNS4_4SM904GMMA26MMA_64x64x32_S32S8S8_RS_TNEEEENS4_6LayoutISC_NS5_IJNSA_ILi0EEEST_ST_EEEEENS5_IJNS4_10UnderscoreESW_SW_EEEEENS4_13SM90_TMA_LOADENS4_14ComposedLayoutINS4_7SwizzleILi3ELi4ELi3EEENS4_18smem_ptr_flag_bitsILi8EEENSS_INS5_IJNSA_ILi8EEESG_EEENS5_IJSG_SB_EEEEEEEvNS4_8identityESZ_NS10_INS11_ILi2ELi4ELi3EEENS13_ILi4EEES18_EENS4_9Copy_AtomIJNS4_39AutoVectorizingCopyWithAssumedAlignmentILi128EEESK_EEES1A_EENS_8epilogue10collective6detail29Sm90TmaWarpSpecializedAdapterINS1K_15DefaultEpilogueIaSI_SI_NS1J_6thread17LinearCombinationIaLi1EiiLNS1O_9ScaleType4KindE0ELNS_15FloatRoundStyleE2EaEENS1_15EpilogueDefaultEEEEEvvEEEEvNT_6ParamsE --------------------------
	.section	.nv.shared._ZN7cutlass13device_kernelINS_4gemm6kernel13GemmUniversalIN4cute5tupleIJiiiiEEENS1_10collective13CollectiveMmaINS1_49MainloopSm90TmaGmmaRmemAWarpSpecializedMixedInputILi18ENS5_IJNS4_1CILi1EEESB_SB_EEENS1_32KernelTmaWarpSpecializedPingpongEEENS5_IJNSA_ILi64EEESF_NSA_ILi128EEEEEEaNS5_IJlSB_lEEENS5_IJNS_15integer_subbyteILi4ELb1EEEEEESI_NS4_8TiledMMAINS4_8MMA_AtomIJNS4_4SM904GMMA26MMA_64x64x32_S32S8S8_RS_TNEEEENS4_6LayoutISC_NS5_IJNSA_ILi0EEEST_ST_EEEEENS5_IJNS4_10UnderscoreESW_SW_EEEEENS4_13SM90_TMA_LOADENS4_14ComposedLayoutINS4_7SwizzleILi3ELi4ELi3EEENS4_18smem_ptr_flag_bitsILi8EEENSS_INS5_IJNSA_ILi8EEESG_EEENS5_IJSG_SB_EEEEEEEvNS4_8identityESZ_NS10_INS11_ILi2ELi4ELi3EEENS13_ILi4EEES18_EENS4_9Copy_AtomIJNS4_39AutoVectorizingCopyWithAssumedAlignmentILi128EEESK_EEES1A_EENS_8epilogue10collective6detail29Sm90TmaWarpSpecializedAdapterINS1K_15DefaultEpilogueIaSI_SI_NS1J_6thread17LinearCombinationIaLi1EiiLNS1O_9ScaleType4KindE0ELNS_15FloatRoundStyleE2EaEENS1_15EpilogueDefaultEEEEEvvEEEEvNT_6ParamsE,"aw",@nobits
	.sectionflags	@""
	.align	16
	.zero		1024


//--------------------- .nv.shared.reserved.0     --------------------------
	.section	.nv.shared.reserved.0,"aw",@nobits
	.weak		__nv_reservedSMEM_offset_0_alias
	.size		__nv_reservedSMEM_offset_0_alias, 0, 0
	.other		__nv_reservedSMEM_offset_0_alias,@"STO_CUDA_RESERVED_SHARED STV_DEFAULT"
__nv_reservedSMEM_offset_0_alias:
	.zero		0


//--------------------- .nv.global                --------------------------
	.section	.nv.global,"aw",@nobits
.nv.global:
	.type		_ZN40_INTERNAL_1a9dec5b_4_k_cu_ecd545ce_170924cute1_E,@object
	.size		_ZN40_INTERNAL_1a9dec5b_4_k_cu_ecd545ce_170924cute1_E,(_ZN40_INTERNAL_1a9dec5b_4_k_cu_ecd545ce_170924cuda3std3__45__cpo6cbeginE - _ZN40_INTERNAL_1a9dec5b_4_k_cu_ecd545ce_170924cute1_E)
_ZN40_INTERNAL_1a9dec5b_4_k_cu_ecd545ce_170924cute1_E:
	.zero		1
	.type		_ZN40_INTERNAL_1a9dec5b_4_k_cu_ecd545ce_170924cuda3std3__45__cpo6cbeginE,@object
	.size		_ZN40_INTERNAL_1a9dec5b_4_k_cu_ecd545ce_170924cuda3std3__45__cpo6cbeginE,(_ZN40_INTERNAL_1a9dec5b_4_k_cu_ecd545ce_170924cuda3std3__48in_placeE - _ZN40_INTERNAL_1a9dec5b_4_k_cu_ecd545ce_170924cuda3std3__45__cpo6cbeginE)
_ZN40_INTERNAL_1a9dec5b_4_k_cu_ecd545ce_170924cuda3std3__45__cpo6cbeginE:
	.zero		1
	.type		_ZN40_INTERNAL_1a9dec5b_4_k_cu_ecd545ce_170924cuda3std3__48in_placeE,@object
	.size		_ZN40_INTERNAL_1a9dec5b_4_k_cu_ecd545ce_170924cuda3std3__48in_placeE,(_ZN40_INTERNAL_1a9dec5b_4_k_cu_ecd545ce_170924cuda3std6ranges3__45__cpo9iter_moveE - _ZN40_INTERNAL_1a9dec5b_4_k_cu_ecd545ce_170924cuda3std3__48in_placeE)
_ZN40_INTERNAL_1a9dec5b_4_k_cu_ecd545ce_170924cuda3std3__48in_placeE:
	.zero		1
	.type		_ZN40_INTERNAL_1a9dec5b_4_k_cu_ecd545ce_170924cuda3std6ranges3__45__cpo9iter_moveE,@object
	.size		_ZN40_INTERNAL_1a9dec5b_4_k_cu_ecd545ce_170924cuda3std6ranges3__45__cpo9iter_moveE,(_ZN40_INTERNAL_1a9dec5b_4_k_cu_ecd545ce_170924cuda3std3__45__cpo5beginE - _ZN40_INTERNAL_1a9dec5b_4_k_cu_ecd545ce_170924cuda3std6ranges3__45__cpo9iter_moveE)
_ZN40_INTERNAL_1a9dec5b_4_k_cu_ecd545ce_170924cuda3std6ranges3__45__cpo9iter_moveE:
	.zero		1
	.type		_ZN40_INTERNAL_1a9dec5b_4_k_cu_ecd545ce_170924cuda3std3__45__cpo5beginE,@object
	.size		_ZN40_INTERNAL_1a9dec5b_4_k_cu_ecd545ce_170924cuda3std3__45__cpo5beginE,(_ZN40_INTERNAL_1a9dec5b_4_k_cu_ecd545ce_170924cuda3std3__442_GLOBAL__N__1a9dec5b_4_k_cu_ecd545ce_170926ignoreE - _ZN40_INTERNAL_1a9dec5b_4_k_cu_ecd545ce_170924cuda3std3__45__cpo5beginE)
_ZN40_INTERNAL_1a9dec5b_4_k_cu_ecd545ce_170924cuda3std3__45__cpo5beginE:
	.zero		1
	.type		_ZN40_INTERNAL_1a9dec5b_4_k_cu_ecd545ce_170924cuda3std3__442_GLOBAL__N__1a9dec5b_4_k_cu_ecd545ce_170926ignoreE,@object
	.size		_ZN40_INTERNAL_1a9dec5b_4_k_cu_ecd545ce_170924cuda3std3__442_GLOBAL__N__1a9dec5b_4_k_cu_ecd545ce_170926ignoreE,(_ZN40_INTERNAL_1a9dec5b_4_k_cu_ecd545ce_170924cute7productE - _ZN40_INTERNAL_1a9dec5b_4_k_cu_ecd545ce_170924cuda3std3__442_GLOBAL__N__1a9dec5b_4_k_cu_ecd545ce_170926ignoreE)
_ZN40_INTERNAL_1a9dec5b_4_k_cu_ecd545ce_170924cuda3std3__442_GLOBAL__N__1a9dec5b_4_k_cu_ecd545ce_170926ignoreE:
	.zero		1
	.type		_ZN40_INTERNAL_1a9dec5b_4_k_cu_ecd545ce_170924cute7productE,@object
	.size		_ZN40_INTERNAL_1a9dec5b_4_k_cu_ecd545ce_170924cute7productE,(_ZN40_INTERNAL_1a9dec5b_4_k_cu_ecd545ce_170924cuda3std3__45__cpo3endE - _ZN40_INTERNAL_1a9dec5b_4_k_cu_ecd545ce_170924cute7productE)
_ZN40_INTERNAL_1a9dec5b_4_k_cu_ecd545ce_170924cute7productE:
	.zero		1
	.type		_ZN40_INTERNAL_1a9dec5b_4_k_cu_ecd545ce_170924cuda3std3__45__cpo3endE,@object
	.size		_ZN40_INTERNAL_1a9dec5b_4_k_cu_ecd545ce_170924cuda3std3__45__cpo3endE,(_ZN40_INTERNAL_1a9dec5b_4_k_cu_ecd545ce_170924cuda3std3__419piecewise_constructE - _ZN40_INTERNAL_1a9dec5b_4_k_cu_ecd545ce_170924cuda3std3__45__cpo3endE)
_ZN40_INTERNAL_1a9dec5b_4_k_cu_ecd545ce_170924cuda3std3__45__cpo3endE:
	.zero		1
	.type		_ZN40_INTERNAL_1a9dec5b_4_k_cu_ecd545ce_170924cuda3std3__419piecewise_constructE,@object
	.size		_ZN40_INTERNAL_1a9dec5b_4_k_cu_ecd545ce_170924cuda3std3__419piecewise_constructE,(_ZN40_INTERNAL_1a9dec5b_4_k_cu_ecd545ce_170924cuda3std3__45__cpo4cendE - _ZN40_INTERNAL_1a9dec5b_4_k_cu_ecd545ce_170924cuda3std3__419piecewise_constructE)
_ZN40_INTERNAL_1a9dec5b_4_k_cu_ecd545ce_170924cuda3std3__419piecewise_constructE:
	.zero		1
	.type		_ZN40_INTERNAL_1a9dec5b_4_k_cu_ecd545ce_170924cuda3std3__45__cpo4cendE,@object
	.size		_ZN40_INTERNAL_1a9dec5b_4_k_cu_ecd545ce_170924cuda3std3__45__cpo4cendE,(_ZN40_INTERNAL_1a9dec5b_4_k_cu_ecd545ce_170924cuda3std6ranges3__45__cpo4swapE - _ZN40_INTERNAL_1a9dec5b_4_k_cu_ecd545ce_170924cuda3std3__45__cpo4cendE)
_ZN40_INTERNAL_1a9dec5b_4_k_cu_ecd545ce_170924cuda3std3__45__cpo4cendE:
	.zero		1
	.type		_ZN40_INTERNAL_1a9dec5b_4_k_cu_ecd545ce_170924cuda3std6ranges3__45__cpo4swapE,@object
	.size		_ZN40_INTERNAL_1a9dec5b_4_k_cu_ecd545ce_170924cuda3std6ranges3__45__cpo4swapE,(.L_10 - _ZN40_INTERNAL_1a9dec5b_4_k_cu_ecd545ce_170924cuda3std6ranges3__45__cpo4swapE)
_ZN40_INTERNAL_1a9dec5b_4_k_cu_ecd545ce_170924cuda3std6ranges3__45__cpo4swapE:
	.zero		1
.L_10:


//--------------------- .nv.constant0._ZN7cutlass13device_kernelINS_4gemm6kernel13GemmUniversalIN4cute5tupleIJiiiiEEENS1_10collective13CollectiveMmaINS1_49MainloopSm90TmaGmmaRmemAWarpSpecializedMixedInputILi18ENS5_IJNS4_1CILi1EEESB_SB_EEENS1_32KernelTmaWarpSpecializedPingpongEEENS5_IJNSA_ILi64EEESF_NSA_ILi128EEEEEEaNS5_IJlSB_lEEENS5_IJNS_15integer_subbyteILi4ELb1EEEEEESI_NS4_8TiledMMAINS4_8MMA_AtomIJNS4_4SM904GMMA26MMA_64x64x32_S32S8S8_RS_TNEEEENS4_6LayoutISC_NS5_IJNSA_ILi0EEEST_ST_EEEEENS5_IJNS4_10UnderscoreESW_SW_EEEEENS4_13SM90_TMA_LOADENS4_14ComposedLayoutINS4_7SwizzleILi3ELi4ELi3EEENS4_18smem_ptr_flag_bitsILi8EEENSS_INS5_IJNSA_ILi8EEESG_EEENS5_IJSG_SB_EEEEEEEvNS4_8identityESZ_NS10_INS11_ILi2ELi4ELi3EEENS13_ILi4EEES18_EENS4_9Copy_AtomIJNS4_39AutoVectorizingCopyWithAssumedAlignmentILi128EEESK_EEES1A_EENS_8epilogue10collective6detail29Sm90TmaWarpSpecializedAdapterINS1K_15DefaultEpilogueIaSI_SI_NS1J_6thread17LinearCombinationIaLi1EiiLNS1O_9ScaleType4KindE0ELNS_15FloatRoundStyleE2EaEENS1_15EpilogueDefaultEEEEEvvEEEEvNT_6ParamsE --------------------------
	.section	.nv.constant0._ZN7cutlass13device_kernelINS_4gemm6kernel13GemmUniversalIN4cute5tupleIJiiiiEEENS1_10collective13CollectiveMmaINS1_49MainloopSm90TmaGmmaRmemAWarpSpecializedMixedInputILi18ENS5_IJNS4_1CILi1EEESB_SB_EEENS1_32KernelTmaWarpSpecializedPingpongEEENS5_IJNSA_ILi64EEESF_NSA_ILi128EEEEEEaNS5_IJlSB_lEEENS5_IJNS_15integer_subbyteILi4ELb1EEEEEESI_NS4_8TiledMMAINS4_8MMA_AtomIJNS4_4SM904GMMA26MMA_64x64x32_S32S8S8_RS_TNEEEENS4_6LayoutISC_NS5_IJNSA_ILi0EEEST_ST_EEEEENS5_IJNS4_10UnderscoreESW_SW_EEEEENS4_13SM90_TMA_LOADENS4_14ComposedLayoutINS4_7SwizzleILi3ELi4ELi3EEENS4_18smem_ptr_flag_bitsILi8EEENSS_INS5_IJNSA_ILi8EEESG_EEENS5_IJSG_SB_EEEEEEEvNS4_8identityESZ_NS10_INS11_ILi2ELi4ELi3EEENS13_ILi4EEES18_EENS4_9Copy_AtomIJNS4_39AutoVectorizingCopyWithAssumedAlignmentILi128EEESK_EEES1A_EENS_8epilogue10collective6detail29Sm90TmaWarpSpecializedAdapterINS1K_15DefaultEpilogueIaSI_SI_NS1J_6thread17LinearCombinationIaLi1EiiLNS1O_9ScaleType4KindE0ELNS_15FloatRoundStyleE2EaEENS1_15EpilogueDefaultEEEEEvvEEEEvNT_6ParamsE,"a",@progbits
	.sectionflags	@""
	.align	4
.nv.constant0._ZN7cutlass13device_kernelINS_4gemm6kernel13GemmUniversalIN4cute5tupleIJiiiiEEENS1_10collective13CollectiveMmaINS1_49MainloopSm90TmaGmmaRmemAWarpSpecializedMixedInputILi18ENS5_IJNS4_1CILi1EEESB_SB_EEENS1_32KernelTmaWarpSpecializedPingpongEEENS5_IJNSA_ILi64EEESF_NSA_ILi128EEEEEEaNS5_IJlSB_lEEENS5_IJNS_15integer_subbyteILi4ELb1EEEEEESI_NS4_8TiledMMAINS4_8MMA_AtomIJNS4_4SM904GMMA26MMA_64x64x32_S32S8S8_RS_TNEEEENS4_6LayoutISC_NS5_IJNSA_ILi0EEEST_ST_EEEEENS5_IJNS4_10UnderscoreESW_SW_EEEEENS4_13SM90_TMA_LOADENS4_14ComposedLayoutINS4_7SwizzleILi3ELi4ELi3EEENS4_18smem_ptr_flag_bitsILi8EEENSS_INS5_IJNSA_ILi8EEESG_EEENS5_IJSG_SB_EEEEEEEvNS4_8identityESZ_NS10_INS11_ILi2ELi4ELi3EEENS13_ILi4EEES18_EENS4_9Copy_AtomIJNS4_39AutoVectorizingCopyWithAssumedAlignmentILi128EEESK_EEES1A_EENS_8epilogue10collective6detail29Sm90TmaWarpSpecializedAdapterINS1K_15DefaultEpilogueIaSI_SI_NS1J_6thread17LinearCombinationIaLi1EiiLNS1O_9ScaleType4KindE0ELNS_15FloatRoundStyleE2EaEENS1_15EpilogueDefaultEEEEEvvEEEEvNT_6ParamsE:
	.zero		2176


//--------------------- SYMBOLS --------------------------

	.type		.nv.reservedSmem.offset0,@object
	.size		.nv.reservedSmem.offset0,0x4
	.type		__assertfail,@function
